def matmul_kernel(
    a_ptr,
    b_ptr,
    c_ptr,
    M,
    N,
    K,
    stride_am,
    stride_ak,
    stride_bk,
    stride_bn,
    stride_cm,
    stride_cn,
    BLOCK_M: tl.constexpr,
    BLOCK_N: tl.constexpr,
    BLOCK_K: tl.constexpr,
    GROUP_M: tl.constexpr,
):
    pid = tl.program_id(axis=0)
    num_pid_m = tl.cdiv(M, BLOCK_M)
    num_pid_n = tl.cdiv(N, BLOCK_N)
    num_pid_in_group = GROUP_M * num_pid_n
    group_id = pid // num_pid_in_group
    first_pid_m = group_id * GROUP_M
    group_size_m = min(num_pid_m - first_pid_m, GROUP_M)
    pid_m = first_pid_m + ((pid % num_pid_in_group) % group_size_m)
    pid_n = (pid % num_pid_in_group) // group_size_m

    offs_am = (pid_m * BLOCK_M + tl.arange(0, BLOCK_M)) % M
    offs_bn = (pid_n * BLOCK_N + tl.arange(0, BLOCK_N)) % N
    offs_k = tl.arange(0, BLOCK_K)
    a_ptrs = a_ptr + offs_am[:, None] * stride_am + offs_k[None, :] * stride_ak
    b_ptrs = b_ptr + offs_k[:, None] * stride_bk + offs_bn[None, :] * stride_bn

    acc = tl.zeros((BLOCK_M, BLOCK_N), dtype=tl.float32)
    for kk in range(0, tl.cdiv(K, BLOCK_K)):
        a = tl.load(a_ptrs, mask=offs_k[None, :] < K - kk * BLOCK_K, other=0.0)
        b = tl.load(b_ptrs, mask=offs_k[:, None] < K - kk * BLOCK_K, other=0.0)
        acc = tl.dot(a, b, acc)
        a_ptrs += BLOCK_K * stride_ak
        b_ptrs += BLOCK_K * stride_bk

    c = acc.to(c_ptr.dtype.element_ty)
    offs_cm = pid_m * BLOCK_M + tl.arange(0, BLOCK_M)
    offs_cn = pid_n * BLOCK_N + tl.arange(0, BLOCK_N)
    c_ptrs = c_ptr + offs_cm[:, None] * stride_cm + offs_cn[None, :] * stride_cn
    mask = (offs_cm[:, None] < M) & (offs_cn[None, :] < N)
    tl.store(c_ptrs, c, mask=mask)

# config = {"BLOCK_K": 32, "BLOCK_M": 128, "BLOCK_N": 512, "GROUP_M": 8, "arch": "sm_90", "dtype": "bf16", "num_ctas": 4, "num_stages": 3, "num_warps": 4}
# arch = sm_90


// ===== COMPILED SASS (sm_90a) =====

	.target	sm_90a

	.elftype	@"ET_EXEC"


//--------------------- .note.nv.tkinfo           --------------------------
	.section	.note.nv.tkinfo,"",@"SHT_NOTE"
	.sectionflags	@"SHF_NOTE_NV_TKINFO"
	.tkinfo
        /*0018*/ 	.word	0x00000002
        /*0030*/ 	.string	""
        /*0030*/ 	.string	"ptxas"
        /*0030*/ 	.string	"Cuda compilation tools, release 13.0, V13.0.88"
        /*0030*/ 	.string	"Build cuda_13.0.r13.0/compiler.36424714_0"
        /*0030*/ 	.string	"-v  -suppress-debug-info  -lineinfo  -arch sm_90a "



//--------------------- .note.nv.cuinfo           --------------------------
	.section	.note.nv.cuinfo,"",@"SHT_NOTE"
	.sectionflags	@"SHF_NOTE_NV_CUINFO"
        /*0018*/ 	.short	0x0002
        /*001a*/ 	.short	0x005a
        /*001c*/ 	.short	0x0082
	.zero		2


//--------------------- .nv.info                  --------------------------
	.section	.nv.info,"",@"SHT_CUDA_INFO"
	.align	4


	//----- nvinfo : EIATTR_REGCOUNT
	.align		4
        /*0000*/ 	.byte	0x04, 0x2f
        /*0002*/ 	.short	(.L_1 - .L_0)
	.align		4
.L_0:
        /*0004*/ 	.word	index@(matmul_kernel)
        /*0008*/ 	.word	0x000000ff


	//----- nvinfo : EIATTR_FRAME_SIZE
	.align		4
.L_1:
        /*000c*/ 	.byte	0x04, 0x11
        /*000e*/ 	.short	(.L_3 - .L_2)
	.align		4
.L_2:
        /*0010*/ 	.word	index@(matmul_kernel)
        /*0014*/ 	.word	0x00000000


	//----- nvinfo : EIATTR_MIN_STACK_SIZE
	.align		4
.L_3:
        /*0018*/ 	.byte	0x04, 0x12
        /*001a*/ 	.short	(.L_5 - .L_4)
	.align		4
.L_4:
        /*001c*/ 	.word	index@(matmul_kernel)
        /*0020*/ 	.word	0x00000000
.L_5:


//--------------------- .nv.compat                --------------------------
	.section	.nv.compat,"",@"SHT_CUDA_COMPAT_INFO"
	.align	4
        /*0000*/ 	.byte	0x02, 0x09, 0x01, 0x00, 0x02, 0x02, 0x04, 0x00, 0x02, 0x05, 0x05, 0x00, 0x03, 0x07, 0x01, 0x01
        /*0010*/ 	.byte	0x02, 0x03, 0x00, 0x00, 0x02, 0x06, 0x01, 0x00, 0x04, 0x0b, 0x08, 0x00, 0x00, 0x00, 0x00, 0x00
        /*0020*/ 	.byte	0x00, 0x00, 0x00, 0x00


//--------------------- .nv.info.matmul_kernel    --------------------------
	.section	.nv.info.matmul_kernel,"",@"SHT_CUDA_INFO"
	.sectionflags	@""
	.align	4


	//----- nvinfo : EIATTR_CUDA_API_VERSION
	.align		4
        /*0000*/ 	.byte	0x04, 0x37
        /*0002*/ 	.short	(.L_7 - .L_6)
.L_6:
        /*0004*/ 	.word	0x00000082


	//----- nvinfo : EIATTR_KPARAM_INFO
	.align		4
.L_7:
        /*0008*/ 	.byte	0x04, 0x17
        /*000a*/ 	.short	(.L_9 - .L_8)
.L_8:
        /*000c*/ 	.word	0x00000000
        /*0010*/ 	.short	0x000d
        /*0012*/ 	.short	0x0048
        /*0014*/ 	.byte	0x00, 0xf4, 0x21, 0x00


	//----- nvinfo : EIATTR_KPARAM_INFO
	.align		4
.L_9:
        /*0018*/ 	.byte	0x04, 0x17
        /*001a*/ 	.short	(.L_11 - .L_10)
.L_10:
        /*001c*/ 	.word	0x00000000
        /*0020*/ 	.short	0x000c
        /*0022*/ 	.short	0x0040
        /*0024*/ 	.byte	0x00, 0xf4, 0x21, 0x00


	//----- nvinfo : EIATTR_KPARAM_INFO
	.align		4
.L_11:
        /*0028*/ 	.byte	0x04, 0x17
        /*002a*/ 	.short	(.L_13 - .L_12)
.L_12:
        /*002c*/ 	.word	0x00000000
        /*0030*/ 	.short	0x000b
        /*0032*/ 	.short	0x0038
        /*0034*/ 	.byte	0x00, 0xf0, 0x11, 0x00


	//----- nvinfo : EIATTR_KPARAM_INFO
	.align		4
.L_13:
        /*0038*/ 	.byte	0x04, 0x17
        /*003a*/ 	.short	(.L_15 - .L_14)
.L_14:
        /*003c*/ 	.word	0x00000000
        /*0040*/ 	.short	0x000a
        /*0042*/ 	.short	0x0034
        /*0044*/ 	.byte	0x00, 0xf0, 0x11, 0x00


	//----- nvinfo : EIATTR_KPARAM_INFO
	.align		4
.L_15:
        /*0048*/ 	.byte	0x04, 0x17
        /*004a*/ 	.short	(.L_17 - .L_16)
.L_16:
        /*004c*/ 	.word	0x00000000
        /*0050*/ 	.short	0x0009
        /*0052*/ 	.short	0x0030
        /*0054*/ 	.byte	0x00, 0xf0, 0x11, 0x00


	//----- nvinfo : EIATTR_KPARAM_INFO
	.align		4
.L_17:
        /*0058*/ 	.byte	0x04, 0x17
        /*005a*/ 	.short	(.L_19 - .L_18)
.L_18:
        /*005c*/ 	.word	0x00000000
        /*0060*/ 	.short	0x0008
        /*0062*/ 	.short	0x002c
        /*0064*/ 	.byte	0x00, 0xf0, 0x11, 0x00


	//----- nvinfo : EIATTR_KPARAM_INFO
	.align		4
.L_19:
        /*0068*/ 	.byte	0x04, 0x17
        /*006a*/ 	.short	(.L_21 - .L_20)
.L_20:
        /*006c*/ 	.word	0x00000000
        /*0070*/ 	.short	0x0007
        /*0072*/ 	.short	0x0028
        /*0074*/ 	.byte	0x00, 0xf0, 0x11, 0x00


	//----- nvinfo : EIATTR_KPARAM_INFO
	.align		4
.L_21:
        /*0078*/ 	.byte	0x04, 0x17
        /*007a*/ 	.short	(.L_23 - .L_22)
.L_22:
        /*007c*/ 	.word	0x00000000
        /*0080*/ 	.short	0x0006
        /*0082*/ 	.short	0x0024
        /*0084*/ 	.byte	0x00, 0xf0, 0x11, 0x00


	//----- nvinfo : EIATTR_KPARAM_INFO
	.align		4
.L_23:
        /*0088*/ 	.byte	0x04, 0x17
        /*008a*/ 	.short	(.L_25 - .L_24)
.L_24:
        /*008c*/ 	.word	0x00000000
        /*0090*/ 	.short	0x0005
        /*0092*/ 	.short	0x0020
        /*0094*/ 	.byte	0x00, 0xf0, 0x11, 0x00


	//----- nvinfo : EIATTR_KPARAM_INFO
	.align		4
.L_25:
        /*0098*/ 	.byte	0x04, 0x17
        /*009a*/ 	.short	(.L_27 - .L_26)
.L_26:
        /*009c*/ 	.word	0x00000000
        /*00a0*/ 	.short	0x0004
        /*00a2*/ 	.short	0x001c
        /*00a4*/ 	.byte	0x00, 0xf0, 0x11, 0x00


	//----- nvinfo : EIATTR_KPARAM_INFO
	.align		4
.L_27:
        /*00a8*/ 	.byte	0x04, 0x17
        /*00aa*/ 	.short	(.L_29 - .L_28)
.L_28:
        /*00ac*/ 	.word	0x00000000
        /*00b0*/ 	.short	0x0003
        /*00b2*/ 	.short	0x0018
        /*00b4*/ 	.byte	0x00, 0xf0, 0x11, 0x00


	//----- nvinfo : EIATTR_KPARAM_INFO
	.align		4
.L_29:
        /*00b8*/ 	.byte	0x04, 0x17
        /*00ba*/ 	.short	(.L_31 - .L_30)
.L_30:
        /*00bc*/ 	.word	0x00000000
        /*00c0*/ 	.short	0x0002
        /*00c2*/ 	.short	0x0010
        /*00c4*/ 	.byte	0x00, 0xf4, 0x21, 0x00


	//----- nvinfo : EIATTR_KPARAM_INFO
	.align		4
.L_31:
        /*00c8*/ 	.byte	0x04, 0x17
        /*00ca*/ 	.short	(.L_33 - .L_32)
.L_32:
        /*00cc*/ 	.word	0x00000000
        /*00d0*/ 	.short	0x0001
        /*00d2*/ 	.short	0x0008
        /*00d4*/ 	.byte	0x00, 0xf4, 0x21, 0x00


	//----- nvinfo : EIATTR_KPARAM_INFO
	.align		4
.L_33:
        /*00d8*/ 	.byte	0x04, 0x17
        /*00da*/ 	.short	(.L_35 - .L_34)
.L_34:
        /*00dc*/ 	.word	0x00000000
        /*00e0*/ 	.short	0x0000
        /*00e2*/ 	.short	0x0000
        /*00e4*/ 	.byte	0x00, 0xf4, 0x21, 0x00


	//----- nvinfo : EIATTR_EXPLICIT_CLUSTER
	.align		4
.L_35:
        /*00e8*/ 	.byte	0x01, 0x3e
	.zero		2


	//----- nvinfo : EIATTR_CTA_PER_CLUSTER
	.align		4
        /*00ec*/ 	.byte	0x04, 0x3d
        /*00ee*/ 	.short	(.L_37 - .L_36)
.L_36:
        /*00f0*/ 	.word	0x00000004
        /*00f4*/ 	.word	0x00000001
        /*00f8*/ 	.word	0x00000001


	//----- nvinfo : EIATTR_SPARSE_MMA_MASK
	.align		4
.L_37:
        /*00fc*/ 	.byte	0x03, 0x50
        /*00fe*/ 	.short	0x0000


	//----- nvinfo : EIATTR_MAXREG_COUNT
	.align		4
        /*0100*/ 	.byte	0x03, 0x1b
        /*0102*/ 	.short	0x00ff


	//----- nvinfo : EIATTR_NUM_BARRIERS
	.align		4
        /*0104*/ 	.byte	0x02, 0x4c
        /*0106*/ 	.byte	0x01
	.zero		1


	//----- nvinfo : EIATTR_MERCURY_ISA_VERSION
	.align		4
        /*0108*/ 	.byte	0x03, 0x5f
        /*010a*/ 	.short	0x0101


	//----- nvinfo : EIATTR_EXIT_INSTR_OFFSETS
	.align		4
        /*010c*/ 	.byte	0x04, 0x1c
        /*010e*/ 	.short	(.L_39 - .L_38)


	//   ....[0]....
.L_38:
        /*0110*/ 	.word	0x00009860


	//   ....[1]....
        /*0114*/ 	.word	0x00009890


	//----- nvinfo : EIATTR_REQNTID
	.align		4
.L_39:
        /*0118*/ 	.byte	0x04, 0x10
        /*011a*/ 	.short	(.L_41 - .L_40)
.L_40:
        /*011c*/ 	.word	0x00000080
        /*0120*/ 	.word	0x00000001
        /*0124*/ 	.word	0x00000001


	//----- nvinfo : EIATTR_CBANK_PARAM_SIZE
	.align		4
.L_41:
        /*0128*/ 	.byte	0x03, 0x19
        /*012a*/ 	.short	0x0050


	//----- nvinfo : EIATTR_PARAM_CBANK
	.align		4
        /*012c*/ 	.byte	0x04, 0x0a
        /*012e*/ 	.short	(.L_43 - .L_42)
	.align		4
.L_42:
        /*0130*/ 	.word	index@(.nv.constant0.matmul_kernel)
        /*0134*/ 	.short	0x0210
        /*0136*/ 	.short	0x0050


	//----- nvinfo : EIATTR_SW_WAR
	.align		4
.L_43:
        /*0138*/ 	.byte	0x04, 0x36
        /*013a*/ 	.short	(.L_45 - .L_44)
.L_44:
        /*013c*/ 	.word	0x00000008
.L_45:


//--------------------- .nv.callgraph             --------------------------
	.section	.nv.callgraph,"",@"SHT_CUDA_CALLGRAPH"
	.align	4
	.sectionentsize	8
	.align		4
        /*0000*/ 	.word	0x00000000
	.align		4
        /*0004*/ 	.word	0xffffffff
	.align		4
        /*0008*/ 	.word	0x00000000
	.align		4
        /*000c*/ 	.word	0xfffffffe
	.align		4
        /*0010*/ 	.word	0x00000000
	.align		4
        /*0014*/ 	.word	0xfffffffd
	.align		4
        /*0018*/ 	.word	0x00000000
	.align		4
        /*001c*/ 	.word	0xfffffffc


//--------------------- .text.matmul_kernel       --------------------------
	.section	.text.matmul_kernel,"ax",@progbits
	.align	128
        .global         matmul_kernel
        .type           matmul_kernel,@function
        .size           matmul_kernel,(.L_x_3 - matmul_kernel)
        .other          matmul_kernel,@"STO_CUDA_ENTRY STV_DEFAULT"
matmul_kernel:
.text.matmul_kernel:
[----:B------:R-:W-:Y:S08]  /*0000*/  LDC R1, c[0x0][0x28] ;  /* 0x00000a00ff017b82 */ /* 0x000ff00000000800 */
[----:B------:R-:W0:Y:S01]  /*0010*/  LDC.64 R34, c[0x0][0x228] ;  /* 0x00008a00ff227b82 */ /* 0x000e220000000a00 */
[----:B------:R-:W1:Y:S01]  /*0020*/  S2R R251, SR_CgaCtaId ;  /* 0x0000000000fb7919 */ /* 0x000e620000008800 */
[----:B------:R-:W-:Y:S01]  /*0030*/  ULDC.64 UR14, c[0x0][0x208] ;  /* 0x00008200000e7ab9 */ /* 0x000fe20000000a00 */
[----:B------:R-:W-:-:S02]  /*0040*/  CS2R R92, SRZ ;  /* 0x00000000005c7805 */ /* 0x000fc4000001ff00 */
[----:B------:R-:W-:Y:S02]  /*0050*/  CS2R R94, SRZ ;  /* 0x00000000005e7805 */ /* 0x000fe4000001ff00 */
[----:B------:R-:W-:Y:S02]  /*0060*/  CS2R R96, SRZ ;  /* 0x0000000000607805 */ /* 0x000fe4000001ff00 */
[----:B------:R-:W-:Y:S02]  /*0070*/  CS2R R98, SRZ ;  /* 0x0000000000627805 */ /* 0x000fe4000001ff00 */
[----:B------:R-:W-:Y:S01]  /*0080*/  CS2R R100, SRZ ;  /* 0x0000000000647805 */ /* 0x000fe2000001ff00 */
[----:B------:R-:W2:Y:S01]  /*0090*/  S2UR UR4, SR_CTAID.X ;  /* 0x00000000000479c3 */ /* 0x000ea20000002500 */
[----:B------:R-:W-:Y:S02]  /*00a0*/  CS2R R102, SRZ ;  /* 0x0000000000667805 */ /* 0x000fe4000001ff00 */
[----:B------:R-:W-:-:S02]  /*00b0*/  CS2R R104, SRZ ;  /* 0x0000000000687805 */ /* 0x000fc4000001ff00 */
[----:B------:R-:W-:Y:S02]  /*00c0*/  CS2R R106, SRZ ;  /* 0x00000000006a7805 */ /* 0x000fe4000001ff00 */
[----:B------:R-:W-:Y:S02]  /*00d0*/  CS2R R108, SRZ ;  /* 0x00000000006c7805 */ /* 0x000fe4000001ff00 */
[----:B------:R-:W-:Y:S02]  /*00e0*/  CS2R R110, SRZ ;  /* 0x00000000006e7805 */ /* 0x000fe4000001ff00 */
[----:B------:R-:W-:Y:S02]  /*00f0*/  CS2R R44, SRZ ;  /* 0x00000000002c7805 */ /* 0x000fe4000001ff00 */
        /* <DEDUP_REMOVED lines=8> */
[----:B------:R-:W-:Y:S01]  /*0180*/  CS2R R62, SRZ ;  /* 0x00000000003e7805 */ /* 0x000fe2000001ff00 */
[----:B0-----:R-:W-:Y:S01]  /*0190*/  VIADD R0, R35, 0x1ff ;  /* 0x000001ff23007836 */ /* 0x001fe20000000000 */
[----:B------:R-:W-:Y:S02]  /*01a0*/  CS2R R64, SRZ ;  /* 0x0000000000407805 */ /* 0x000fe4000001ff00 */
[----:B------:R-:W-:Y:S02]  /*01b0*/  CS2R R66, SRZ ;  /* 0x0000000000427805 */ /* 0x000fe4000001ff00 */
[----:B------:R-:W-:Y:S02]  /*01c0*/  CS2R R68, SRZ ;  /* 0x0000000000447805 */ /* 0x000fe4000001ff00 */
[----:B------:R-:W-:Y:S02]  /*01d0*/  CS2R R70, SRZ ;  /* 0x0000000000467805 */ /* 0x000fe4000001ff00 */
[----:B------:R-:W-:-:S02]  /*01e0*/  SHF.R.S32.HI R3, RZ, 0x1f, R0 ;  /* 0x0000001fff037819 */ /* 0x000fc40000011400 */
[----:B------:R-:W-:Y:S02]  /*01f0*/  CS2R R72, SRZ ;  /* 0x0000000000487805 */ /* 0x000fe4000001ff00 */
[----:B------:R-:W-:Y:S02]  /*0200*/  CS2R R74, SRZ ;  /* 0x00000000004a7805 */ /* 0x000fe4000001ff00 */
[----:B--2---:R-:W-:Y:S01]  /*0210*/  I2FP.F32.U32 R5, UR4 ;  /* 0x0000000400057c45 */ /* 0x004fe20008201000 */
[----:B------:R-:W-:Y:S01]  /*0220*/  ULDC UR4, c[0x0][0x150] ;  /* 0x0000540000047ab9 */ /* 0x000fe20000000800 */
[----:B------:R-:W-:Y:S02]  /*0230*/  LEA.HI R3, R3, R0, RZ, 0x9 ;  /* 0x0000000003037211 */ /* 0x000fe400078f48ff */
[----:B------:R-:W-:Y:S02]  /*0240*/  CS2R R76, SRZ ;  /* 0x00000000004c7805 */ /* 0x000fe4000001ff00 */
[----:B------:R-:W-:Y:S01]  /*0250*/  CS2R R78, SRZ ;  /* 0x00000000004e7805 */ /* 0x000fe2000001ff00 */
[----:B------:R-:W-:Y:S01]  /*0260*/  FMUL R5, R5, UR4 ;  /* 0x0000000405057c20 */ /* 0x000fe20008400000 */
[----:B------:R-:W-:-:S02]  /*0270*/  SHF.R.S32.HI R3, RZ, 0x9, R3 ;  /* 0x00000009ff037819 */ /* 0x000fc40000011403 */
[----:B------:R-:W-:Y:S02]  /*0280*/  CS2R R80, SRZ ;  /* 0x0000000000507805 */ /* 0x000fe4000001ff00 */
[C---:B-1----:R-:W-:Y:S01]  /*0290*/  R2UR UR4, R251.reuse ;  /* 0x00000000fb0472ca */ /* 0x042fe200000e0000 */
[----:B------:R-:W-:Y:S01]  /*02a0*/  IMAD.SHL.U32 R251, R251, 0x80, RZ ;  /* 0x00000080fbfb7824 */ /* 0x000fe200078e00ff */
[----:B------:R-:W-:Y:S01]  /*02b0*/  CS2R R82, SRZ ;  /* 0x0000000000527805 */ /* 0x000fe2000001ff00 */
[----:B------:R-:W-:Y:S01]  /*02c0*/  IMAD.SHL.U32 R4, R3, 0x8, RZ ;  /* 0x0000000803047824 */ /* 0x000fe200078e00ff */
[----:B------:R-:W0:Y:S01]  /*02d0*/  F2I.U32.TRUNC.NTZ R5, R5 ;  /* 0x0000000500057305 */ /* 0x000e22000020f000 */
[----:B------:R-:W-:Y:S02]  /*02e0*/  CS2R R84, SRZ ;  /* 0x0000000000547805 */ /* 0x000fe4000001ff00 */
[----:B------:R-:W-:Y:S02]  /*02f0*/  CS2R R86, SRZ ;  /* 0x0000000000567805 */ /* 0x000fe4000001ff00 */
[----:B------:R-:W-:-:S02]  /*0300*/  LOP3.LUT R251, R251, 0x180, RZ, 0xc0, !PT ;  /* 0x00000180fbfb7812 */ /* 0x000fc400078ec0ff */
[----:B------:R-:W-:-:S04]  /*0310*/  IABS R7, R4 ;  /* 0x0000000400077213 */ /* 0x000fc80000000000 */
[----:B------:R-:W1:Y:S01]  /*0320*/  I2F.RP R0, R7 ;  /* 0x0000000700007306 */ /* 0x000e620000209400 */
[----:B0-----:R-:W-:-:S07]  /*0330*/  IABS R11, R5 ;  /* 0x00000005000b7213 */ /* 0x001fce0000000000 */
[----:B-1----:R-:W0:Y:S02]  /*0340*/  MUFU.RCP R0, R0 ;  /* 0x0000000000007308 */ /* 0x002e240000001000 */
[----:B0-----:R-:W-:Y:S01]  /*0350*/  VIADD R2, R0, 0xffffffe ;  /* 0x0ffffffe00027836 */ /* 0x001fe20000000000 */
[----:B------:R-:W-:-:S05]  /*0360*/  IABS R0, R4 ;  /* 0x0000000400007213 */ /* 0x000fca0000000000 */
[----:B------:R0:W1:Y:S01]  /*0370*/  F2I.FTZ.U32.TRUNC.NTZ R3, R2 ;  /* 0x0000000200037305 */ /* 0x000062000021f000 */
[----:B------:R-:W-:Y:S02]  /*0380*/  IMAD.MOV R0, RZ, RZ, -R0 ;  /* 0x000000ffff007224 */ /* 0x000fe400078e0a00 */
[----:B0-----:R-:W-:Y:S02]  /*0390*/  IMAD.MOV.U32 R2, RZ, RZ, RZ ;  /* 0x000000ffff027224 */ /* 0x001fe400078e00ff */
[----:B-1----:R-:W-:-:S04]  /*03a0*/  IMAD.MOV R6, RZ, RZ, -R3 ;  /* 0x000000ffff067224 */ /* 0x002fc800078e0a03 */
[----:B------:R-:W-:-:S04]  /*03b0*/  IMAD R9, R6, R7, RZ ;  /* 0x0000000706097224 */ /* 0x000fc800078e02ff */
[----:B------:R-:W-:-:S06]  /*03c0*/  IMAD.HI.U32 R2, R3, R9, R2 ;  /* 0x0000000903027227 */ /* 0x000fcc00078e0002 */
[----:B------:R-:W-:-:S04]  /*03d0*/  IMAD.HI.U32 R2, R2, R11, RZ ;  /* 0x0000000b02027227 */ /* 0x000fc800078e00ff */
[----:B------:R-:W-:-:S05]  /*03e0*/  IMAD R0, R2, R0, R11 ;  /* 0x0000000002007224 */ /* 0x000fca00078e020b */
[----:B------:R-:W-:-:S13]  /*03f0*/  ISETP.GT.U32.AND P1, PT, R7, R0, PT ;  /* 0x000000000700720c */ /* 0x000fda0003f24070 */
[----:B------:R-:W-:Y:S02]  /*0400*/  @!P1 IMAD.IADD R0, R0, 0x1, -R7 ;  /* 0x0000000100009824 */ /* 0x000fe400078e0a07 */
[----:B------:R-:W-:Y:S01]  /*0410*/  @!P1 VIADD R2, R2, 0x1 ;  /* 0x0000000102029836 */ /* 0x000fe20000000000 */
[----:B------:R-:W-:Y:S02]  /*0420*/  ISETP.NE.AND P1, PT, R4, RZ, PT ;  /* 0x000000ff0400720c */ /* 0x000fe40003f25270 */
[----:B------:R-:W-:Y:S02]  /*0430*/  ISETP.GE.U32.AND P0, PT, R0, R7, PT ;  /* 0x000000070000720c */ /* 0x000fe40003f06070 */
[----:B------:R-:W-:-:S04]  /*0440*/  LOP3.LUT R0, R5, R4, RZ, 0x3c, !PT ;  /* 0x0000000405007212 */ /* 0x000fc800078e3cff */
[----:B------:R-:W-:Y:S01]  /*0450*/  ISETP.GE.AND P2, PT, R0, RZ, PT ;  /* 0x000000ff0000720c */ /* 0x000fe20003f46270 */
[----:B------:R-:W-:-:S05]  /*0460*/  VIADD R0, R34, 0x7f ;  /* 0x0000007f22007836 */ /* 0x000fca0000000000 */
[----:B------:R-:W-:Y:S01]  /*0470*/  SHF.R.S32.HI R3, RZ, 0x1f, R0 ;  /* 0x0000001fff037819 */ /* 0x000fe20000011400 */
[----:B------:R-:W-:-:S03]  /*0480*/  @P0 VIADD R2, R2, 0x1 ;  /* 0x0000000102020836 */ /* 0x000fc60000000000 */
[----:B------:R-:W-:-:S03]  /*0490*/  LEA.HI R3, R3, R0, RZ, 0x7 ;  /* 0x0000000003037211 */ /* 0x000fc600078f38ff */
[----:B------:R-:W-:Y:S01]  /*04a0*/  @!P2 IMAD.MOV R2, RZ, RZ, -R2 ;  /* 0x000000ffff02a224 */ /* 0x000fe200078e0a02 */
[----:B------:R-:W-:-:S05]  /*04b0*/  @!P1 LOP3.LUT R2, RZ, R4, RZ, 0x33, !PT ;  /* 0x00000004ff029212 */ /* 0x000fca00078e33ff */
[----:B------:R-:W-:Y:S02]  /*04c0*/  IMAD.SHL.U32 R252, R2, 0x8, RZ ;  /* 0x0000000802fc7824 */ /* 0x000fe400078e00ff */
[----:B------:R-:W-:-:S03]  /*04d0*/  IMAD.MOV R2, RZ, RZ, -R2 ;  /* 0x000000ffff027224 */ /* 0x000fc600078e0a02 */
[----:B------:R-:W-:Y:S01]  /*04e0*/  LEA.HI.SX32 R3, R3, -R252, 0x19 ;  /* 0x800000fc03037211 */ /* 0x000fe200078fcaff */
[----:B------:R-:W-:-:S03]  /*04f0*/  IMAD R4, R4, R2, R5 ;  /* 0x0000000204047224 */ /* 0x000fc600078e0205 */
[----:B------:R-:W-:Y:S02]  /*0500*/  VIMNMX R11, R3, 0x8, PT ;  /* 0x00000008030b7848 */ /* 0x000fe40003fe0100 */
[----:B------:R-:W-:Y:S02]  /*0510*/  IABS R9, R4 ;  /* 0x0000000400097213 */ /* 0x000fe40000000000 */
[----:B------:R-:W-:-:S04]  /*0520*/  IABS R7, R11 ;  /* 0x0000000b00077213 */ /* 0x000fc80000000000 */
[----:B------:R-:W0:Y:S08]  /*0530*/  I2F.RP R0, R7 ;  /* 0x0000000700007306 */ /* 0x000e300000209400 */
[----:B0-----:R-:W0:Y:S02]  /*0540*/  MUFU.RCP R0, R0 ;  /* 0x0000000000007308 */ /* 0x001e240000001000 */
[----:B0-----:R-:W-:-:S06]  /*0550*/  VIADD R3, R0, 0xffffffe ;  /* 0x0ffffffe00037836 */ /* 0x001fcc0000000000 */
[----:B------:R-:W0:Y:S02]  /*0560*/  F2I.FTZ.U32.TRUNC.NTZ R3, R3 ;  /* 0x0000000300037305 */ /* 0x000e24000021f000 */
[----:B0-----:R-:W-:-:S04]  /*0570*/  IMAD.MOV R6, RZ, RZ, -R3 ;  /* 0x000000ffff067224 */ /* 0x001fc800078e0a03 */
[----:B------:R-:W-:Y:S01]  /*0580*/  IMAD.MOV.U32 R2, RZ, RZ, R6 ;  /* 0x000000ffff027224 */ /* 0x000fe200078e0006 */
[----:B------:R-:W-:-:S03]  /*0590*/  IABS R6, R11 ;  /* 0x0000000b00067213 */ /* 0x000fc60000000000 */
[----:B------:R-:W-:Y:S02]  /*05a0*/  IMAD R5, R2, R7, RZ ;  /* 0x0000000702057224 */ /* 0x000fe400078e02ff */
[----:B------:R-:W-:Y:S02]  /*05b0*/  IMAD.MOV.U32 R2, RZ, RZ, RZ ;  /* 0x000000ffff027224 */ /* 0x000fe400078e00ff */
[----:B------:R-:W-:Y:S02]  /*05c0*/  IMAD.MOV R0, RZ, RZ, -R6 ;  /* 0x000000ffff007224 */ /* 0x000fe400078e0a06 */
[----:B------:R-:W-:Y:S01]  /*05d0*/  IMAD.HI.U32 R2, R3, R5, R2 ;  /* 0x0000000503027227 */ /* 0x000fe200078e0002 */
[----:B------:R-:W0:Y:S01]  /*05e0*/  LDC R6, c[0x0][0x230] ;  /* 0x00008c00ff067b82 */ /* 0x000e220000000800 */
[----:B------:R-:W-:-:S04]  /*05f0*/  MOV R3, 0x400 ;  /* 0x0000040000037802 */ /* 0x000fc80000000f00 */
[----:B------:R-:W-:Y:S01]  /*0600*/  IMAD.HI.U32 R2, R2, R9, RZ ;  /* 0x0000000902027227 */ /* 0x000fe200078e00ff */
[----:B------:R-:W-:-:S03]  /*0610*/  R2UR UR12, R3 ;  /* 0x00000000030c72ca */ /* 0x000fc600000e0000 */
[----:B------:R-:W-:-:S05]  /*0620*/  IMAD R0, R2, R0, R9 ;  /* 0x0000000002007224 */ /* 0x000fca00078e0209 */
[----:B------:R-:W-:-:S05]  /*0630*/  ISETP.GT.U32.AND P1, PT, R7, R0, PT ;  /* 0x000000000700720c */ /* 0x000fca0003f24070 */
[----:B------:R-:W-:Y:S01]  /*0640*/  ULEA UR12, UR4, UR12, 0x18 ;  /* 0x0000000c040c7291 */ /* 0x000fe2000f8ec03f */
[----:B0-----:R-:W-:-:S07]  /*0650*/  VIADD R6, R6, 0x1f ;  /* 0x0000001f06067836 */ /* 0x001fce0000000000 */
[----:B------:R-:W-:Y:S02]  /*0660*/  @!P1 IMAD.IADD R0, R0, 0x1, -R7 ;  /* 0x0000000100009824 */ /* 0x000fe400078e0a07 */
[----:B------:R-:W-:Y:S01]  /*0670*/  @!P1 VIADD R2, R2, 0x1 ;  /* 0x0000000102029836 */ /* 0x000fe20000000000 */
[----:B------:R-:W-:Y:S02]  /*0680*/  ISETP.NE.AND P1, PT, R11, RZ, PT ;  /* 0x000000ff0b00720c */ /* 0x000fe40003f25270 */
[----:B------:R-:W-:Y:S02]  /*0690*/  ISETP.GE.U32.AND P0, PT, R0, R7, PT ;  /* 0x000000070000720c */ /* 0x000fe40003f06070 */
[----:B------:R-:W0:Y:S01]  /*06a0*/  S2R R7, SR_TID.X ;  /* 0x0000000000077919 */ /* 0x000e220000002100 */
[----:B------:R-:W-:-:S04]  /*06b0*/  LOP3.LUT R0, R4, R11, RZ, 0x3c, !PT ;  /* 0x0000000b04007212 */ /* 0x000fc800078e3cff */
[----:B------:R-:W-:-:S06]  /*06c0*/  ISETP.GE.AND P2, PT, R0, RZ, PT ;  /* 0x000000ff0000720c */ /* 0x000fcc0003f46270 */
[----:B------:R-:W-:Y:S01]  /*06d0*/  @P0 VIADD R2, R2, 0x1 ;  /* 0x0000000102020836 */ /* 0x000fe20000000000 */
[----:B------:R-:W-:-:S06]  /*06e0*/  ISETP.GE.AND P0, PT, R6, 0x20, PT ;  /* 0x000000200600780c */ /* 0x000fcc0003f06270 */
[----:B------:R-:W-:Y:S01]  /*06f0*/  @!P2 IMAD.MOV R2, RZ, RZ, -R2 ;  /* 0x000000ffff02a224 */ /* 0x000fe200078e0a02 */
[----:B------:R-:W-:-:S05]  /*0700*/  @!P1 LOP3.LUT R2, RZ, R11, RZ, 0x33, !PT ;  /* 0x0000000bff029212 */ /* 0x000fca00078e33ff */
[----:B------:R-:W-:-:S04]  /*0710*/  IMAD.MOV R0, RZ, RZ, -R2 ;  /* 0x000000ffff007224 */ /* 0x000fc800078e0a02 */
[----:B------:R-:W-:Y:S01]  /*0720*/  IMAD R0, R11, R0, R4 ;  /* 0x000000000b007224 */ /* 0x000fe200078e0204 */
[----:B0-----:R-:W-:-:S03]  /*0730*/  LOP3.LUT R8, R7, 0x7f, RZ, 0xc0, !PT ;  /* 0x0000007f07087812 */ /* 0x001fc600078ec0ff */
[----:B------:R-:W-:Y:S02]  /*0740*/  IMAD.IADD R252, R252, 0x1, R0 ;  /* 0x00000001fcfc7824 */ /* 0x000fe400078e0200 */
[----:B------:R-:W-:Y:S02]  /*0750*/  IMAD.SHL.U32 R0, R2, 0x200, RZ ;  /* 0x0000020002007824 */ /* 0x000fe400078e00ff */
[----:B------:R-:W-:Y:S01]  /*0760*/  IMAD R252, R252, 0x80, R8 ;  /* 0x00000080fcfc7824 */ /* 0x000fe200078e0208 */
[----:B------:R-:W-:Y:S06]  /*0770*/  @!P0 BRA `(.L_x_0) ;  /* 0x0000004c00388947 */ /* 0x000fec0003800000 */
[----:B------:R-:W-:Y:S01]  /*0780*/  IABS R14, R34 ;  /* 0x00000022000e7213 */ /* 0x000fe20000000000 */
[----:B------:R-:W-:Y:S01]  /*0790*/  IMAD.MOV.U32 R2, RZ, RZ, RZ ;  /* 0x000000ffff027224 */ /* 0x000fe200078e00ff */
[----:B------:R-:W-:Y:S01]  /*07a0*/  IABS R4, R35 ;  /* 0x0000002300047213 */ /* 0x000fe20000000000 */
[----:B------:R-:W-:Y:S01]  /*07b0*/  ULDC UR4, c[0x0][0x234] ;  /* 0x00008d0000047ab9 */ /* 0x000fe20000000800 */
[----:B------:R-:W0:Y:S01]  /*07c0*/  I2F.RP R8, R14 ;  /* 0x0000000e00087306 */ /* 0x000e220000209400 */
[----:B------:R-:W-:Y:S01]  /*07d0*/  IABS R13, R252 ;  /* 0x000000fc000d7213 */ /* 0x000fe20000000000 */
[----:B------:R-:W-:Y:S01]  /*07e0*/  ULDC.64 UR16, c[0x0][0x210] ;  /* 0x0000840000107ab9 */ /* 0x000fe20000000a00 */
[----:B------:R-:W-:Y:S01]  /*07f0*/  SHF.R.S32.HI R10, RZ, 0x6, R7 ;  /* 0x00000006ff0a7819 */ /* 0x000fe20000011407 */
[----:B------:R-:W1:Y:S01]  /*0800*/  LDC R236, c[0x0][0x23c] ;  /* 0x00008f00ffec7b82 */ /* 0x000e620000000800 */
[----:B------:R-:W-:Y:S01]  /*0810*/  LOP3.LUT R12, R7, 0x40, RZ, 0xc0, !PT ;  /* 0x00000040070c7812 */ /* 0x000fe200078ec0ff */
[----:B------:R-:W-:Y:S01]  /*0820*/  ULDC UR7, c[0x0][0x230] ;  /* 0x00008c0000077ab9 */ /* 0x000fe20000000800 */
[----:B------:R-:W-:Y:S01]  /*0830*/  SGXT R10, R10, 0x1 ;  /* 0x000000010a0a781a */ /* 0x000fe20000000200 */
[----:B------:R-:W2:Y:S01]  /*0840*/  I2F.RP R5, R4 ;  /* 0x0000000400057306 */ /* 0x000ea20000209400 */
[----:B------:R-:W-:-:S02]  /*0850*/  ISETP.GE.AND P5, PT, R252, RZ, PT ;  /* 0x000000fffc00720c */ /* 0x000fc40003fa6270 */
[----:B------:R-:W-:Y:S02]  /*0860*/  CS2R R88, SRZ ;  /* 0x0000000000587805 */ /* 0x000fe4000001ff00 */
[----:B------:R-:W-:Y:S02]  /*0870*/  ISETP.NE.AND P2, PT, R34, RZ, PT ;  /* 0x000000ff2200720c */ /* 0x000fe40003f45270 */
[----:B------:R-:W-:Y:S02]  /*0880*/  CS2R R90, SRZ ;  /* 0x00000000005a7805 */ /* 0x000fe4000001ff00 */
[----:B------:R-:W-:Y:S02]  /*0890*/  CS2R R92, SRZ ;  /* 0x00000000005c7805 */ /* 0x000fe4000001ff00 */
[----:B------:R-:W-:Y:S02]  /*08a0*/  CS2R R94, SRZ ;  /* 0x00000000005e7805 */ /* 0x000fe4000001ff00 */
[----:B------:R-:W-:Y:S01]  /*08b0*/  CS2R R96, SRZ ;  /* 0x0000000000607805 */ /* 0x000fe2000001ff00 */
[----:B0-----:R-:W0:Y:S01]  /*08c0*/  MUFU.RCP R8, R8 ;  /* 0x0000000800087308 */ /* 0x001e220000001000 */
[----:B------:R-:W-:-:S02]  /*08d0*/  CS2R R98, SRZ ;  /* 0x0000000000627805 */ /* 0x000fc4000001ff00 */
[----:B------:R-:W-:Y:S02]  /*08e0*/  CS2R R100, SRZ ;  /* 0x0000000000647805 */ /* 0x000fe4000001ff00 */
[----:B------:R-:W-:Y:S02]  /*08f0*/  CS2R R102, SRZ ;  /* 0x0000000000667805 */ /* 0x000fe4000001ff00 */
[----:B------:R-:W-:Y:S02]  /*0900*/  CS2R R104, SRZ ;  /* 0x0000000000687805 */ /* 0x000fe4000001ff00 */
[----:B------:R-:W-:Y:S02]  /*0910*/  CS2R R106, SRZ ;  /* 0x00000000006a7805 */ /* 0x000fe4000001ff00 */
[----:B------:R-:W-:Y:S02]  /*0920*/  CS2R R108, SRZ ;  /* 0x00000000006c7805 */ /* 0x000fe4000001ff00 */
[----:B------:R-:W-:Y:S01]  /*0930*/  CS2R R110, SRZ ;  /* 0x00000000006e7805 */ /* 0x000fe2000001ff00 */
[----:B--2---:R-:W2:Y:S01]  /*0940*/  MUFU.RCP R5, R5 ;  /* 0x0000000500057308 */ /* 0x004ea20000001000 */
[----:B------:R-:W-:-:S02]  /*0950*/  CS2R R112, SRZ ;  /* 0x0000000000707805 */ /* 0x000fc4000001ff00 */
[----:B------:R-:W-:Y:S02]  /*0960*/  CS2R R114, SRZ ;  /* 0x0000000000727805 */ /* 0x000fe4000001ff00 */
[----:B------:R-:W-:Y:S01]  /*0970*/  CS2R R116, SRZ ;  /* 0x0000000000747805 */ /* 0x000fe2000001ff00 */
[----:B-1----:R-:W-:Y:S01]  /*0980*/  IMAD.SHL.U32 R242, R236, 0x20, RZ ;  /* 0x00000020ecf27824 */ /* 0x002fe200078e00ff */
[----:B------:R-:W-:Y:S02]  /*0990*/  CS2R R118, SRZ ;  /* 0x0000000000767805 */ /* 0x000fe4000001ff00 */
[----:B------:R-:W-:Y:S02]  /*09a0*/  CS2R R120, SRZ ;  /* 0x0000000000787805 */ /* 0x000fe4000001ff00 */
[----:B------:R-:W-:Y:S02]  /*09b0*/  CS2R R122, SRZ ;  /* 0x00000000007a7805 */ /* 0x000fe4000001ff00 */
[----:B------:R-:W-:Y:S01]  /*09c0*/  CS2R R124, SRZ ;  /* 0x00000000007c7805 */ /* 0x000fe2000001ff00 */
[----:B0-----:R-:W-:Y:S01]  /*09d0*/  VIADD R9, R8, 0xffffffe ;  /* 0x0ffffffe08097836 */ /* 0x001fe20000000000 */
[----:B------:R-:W-:-:S02]  /*09e0*/  CS2R R126, SRZ ;  /* 0x00000000007e7805 */ /* 0x000fc4000001ff00 */
[----:B------:R-:W-:Y:S02]  /*09f0*/  CS2R R128, SRZ ;  /* 0x0000000000807805 */ /* 0x000fe4000001ff00 */
[----:B------:R-:W-:Y:S01]  /*0a00*/  CS2R R130, SRZ ;  /* 0x0000000000827805 */ /* 0x000fe2000001ff00 */
[----:B------:R0:W1:Y:S01]  /*0a10*/  F2I.FTZ.U32.TRUNC.NTZ R3, R9 ;  /* 0x0000000900037305 */ /* 0x000062000021f000 */
[----:B------:R-:W-:Y:S02]  /*0a20*/  CS2R R132, SRZ ;  /* 0x0000000000847805 */ /* 0x000fe4000001ff00 */
[----:B------:R-:W-:Y:S02]  /*0a30*/  CS2R R134, SRZ ;  /* 0x0000000000867805 */ /* 0x000fe4000001ff00 */
[----:B------:R-:W-:Y:S01]  /*0a40*/  CS2R R136, SRZ ;  /* 0x0000000000887805 */ /* 0x000fe2000001ff00 */
[----:B--2---:R-:W-:Y:S01]  /*0a50*/  VIADD R8, R5, 0xffffffe ;  /* 0x0ffffffe05087836 */ /* 0x004fe20000000000 */
[----:B------:R-:W-:-:S02]  /*0a60*/  SHF.R.S32.HI R5, RZ, 0x1f, R6 ;  /* 0x0000001fff057819 */ /* 0x000fc40000011406 */
[----:B------:R-:W-:Y:S02]  /*0a70*/  CS2R R138, SRZ ;  /* 0x00000000008a7805 */ /* 0x000fe4000001ff00 */
[----:B------:R-:W-:Y:S02]  /*0a80*/  CS2R R140, SRZ ;  /* 0x00000000008c7805 */ /* 0x000fe4000001ff00 */
[----:B------:R-:W-:Y:S02]  /*0a90*/  CS2R R142, SRZ ;  /* 0x00000000008e7805 */ /* 0x000fe4000001ff00 */
[----:B0-----:R-:W-:Y:S02]  /*0aa0*/  SHF.R.U32.HI R9, RZ, 0x5, R7 ;  /* 0x00000005ff097819 */ /* 0x001fe40000011607 */
[----:B------:R-:W-:Y:S02]  /*0ab0*/  CS2R R144, SRZ ;  /* 0x0000000000907805 */ /* 0x000fe4000001ff00 */
[----:B------:R-:W-:Y:S01]  /*0ac0*/  LEA.HI R6, R5, R6, RZ, 0x5 ;  /* 0x0000000605067211 */ /* 0x000fe200078f28ff */
[C---:B------:R-:W-:Y:S01]  /*0ad0*/  IMAD.SHL.U32 R5, R7.reuse, 0x2, RZ ;  /* 0x0000000207057824 */ /* 0x040fe200078e00ff */
[----:B------:R-:W-:-:S02]  /*0ae0*/  LOP3.LUT R7, R7, 0x1f, RZ, 0xc0, !PT ;  /* 0x0000001f07077812 */ /* 0x000fc400078ec0ff */
[----:B------:R-:W-:Y:S01]  /*0af0*/  CS2R R146, SRZ ;  /* 0x0000000000927805 */ /* 0x000fe2000001ff00 */
[----:B-1----:R-:W-:Y:S01]  /*0b00*/  IMAD.MOV R11, RZ, RZ, -R3 ;  /* 0x000000ffff0b7224 */ /* 0x002fe200078e0a03 */
[----:B------:R-:W-:Y:S02]  /*0b10*/  CS2R R148, SRZ ;  /* 0x0000000000947805 */ /* 0x000fe4000001ff00 */
[----:B------:R-:W-:Y:S02]  /*0b20*/  LOP3.LUT R5, R5, 0x7e, RZ, 0xc0, !PT ;  /* 0x0000007e05057812 */ /* 0x000fe400078ec0ff */
[----:B------:R-:W-:Y:S01]  /*0b30*/  CS2R R150, SRZ ;  /* 0x0000000000967805 */ /* 0x000fe2000001ff00 */
[----:B------:R-:W-:Y:S01]  /*0b40*/  IMAD R11, R11, R14, RZ ;  /* 0x0000000e0b0b7224 */ /* 0x000fe200078e02ff */
[----:B------:R-:W-:Y:S02]  /*0b50*/  CS2R R68, SRZ ;  /* 0x0000000000447805 */ /* 0x000fe4000001ff00 */
[----:B------:R-:W-:-:S02]  /*0b60*/  CS2R R70, SRZ ;  /* 0x0000000000467805 */ /* 0x000fc4000001ff00 */
[----:B------:R-:W-:Y:S01]  /*0b70*/  CS2R R72, SRZ ;  /* 0x0000000000487805 */ /* 0x000fe2000001ff00 */
[----:B------:R-:W-:Y:S01]  /*0b80*/  IMAD.HI.U32 R2, R3, R11, R2 ;  /* 0x0000000b03027227 */ /* 0x000fe200078e0002 */
[----:B------:R-:W-:Y:S01]  /*0b90*/  CS2R R74, SRZ ;  /* 0x00000000004a7805 */ /* 0x000fe2000001ff00 */
[----:B------:R-:W0:Y:S01]  /*0ba0*/  F2I.FTZ.U32.TRUNC.NTZ R3, R8 ;  /* 0x0000000800037305 */ /* 0x000e22000021f000 */
[----:B------:R-:W-:Y:S02]  /*0bb0*/  CS2R R76, SRZ ;  /* 0x00000000004c7805 */ /* 0x000fe4000001ff00 */
[----:B------:R-:W-:Y:S02]  /*0bc0*/  CS2R R78, SRZ ;  /* 0x00000000004e7805 */ /* 0x000fe4000001ff00 */
[----:B------:R-:W-:Y:S01]  /*0bd0*/  CS2R R80, SRZ ;  /* 0x0000000000507805 */ /* 0x000fe2000001ff00 */
[----:B------:R-:W-:Y:S01]  /*0be0*/  IMAD.HI.U32 R2, R2, R13, RZ ;  /* 0x0000000d02027227 */ /* 0x000fe200078e00ff */
[----:B------:R-:W-:-:S02]  /*0bf0*/  CS2R R82, SRZ ;  /* 0x0000000000527805 */ /* 0x000fc4000001ff00 */
[----:B------:R-:W-:Y:S02]  /*0c00*/  CS2R R84, SRZ ;  /* 0x0000000000547805 */ /* 0x000fe4000001ff00 */
[----:B------:R-:W-:Y:S01]  /*0c10*/  SHF.R.S32.HI R6, RZ, 0x5, R6 ;  /* 0x00000005ff067819 */ /* 0x000fe20000011406 */
[----:B------:R-:W-:Y:S01]  /*0c20*/  IMAD.MOV R2, RZ, RZ, -R2 ;  /* 0x000000ffff027224 */ /* 0x000fe200078e0a02 */
[----:B------:R-:W-:Y:S01]  /*0c30*/  CS2R R86, SRZ ;  /* 0x0000000000567805 */ /* 0x000fe2000001ff00 */
[----:B------:R-:W-:Y:S01]  /*0c40*/  IMAD R236, R7, R236, RZ ;  /* 0x000000ec07ec7224 */ /* 0x000fe200078e02ff */
[----:B------:R-:W-:Y:S01]  /*0c50*/  UMOV UR5, 0x7fffffdf ;  /* 0x7fffffdf00057882 */ /* 0x000fe20000000000 */
[----:B------:R-:W-:Y:S01]  /*0c60*/  IMAD R13, R14, R2, R13 ;  /* 0x000000020e0d7224 */ /* 0x000fe200078e020d */
[----:B------:R-:W-:Y:S01]  /*0c70*/  SGXT.U32 R2, R9, 0x2 ;  /* 0x000000020902781a */ /* 0x000fe20000000000 */
[----:B0-----:R-:W-:-:S03]  /*0c80*/  IMAD.MOV R9, RZ, RZ, -R3 ;  /* 0x000000ffff097224 */ /* 0x001fc600078e0a03 */
[----:B------:R-:W-:Y:S01]  /*0c90*/  LOP3.LUT R24, R0, R251, R2, 0xfe, !PT ;  /* 0x000000fb00187212 */ /* 0x000fe200078efe02 */
[----:B------:R-:W-:Y:S01]  /*0ca0*/  IMAD.MOV.U32 R2, RZ, RZ, RZ ;  /* 0x000000ffff027224 */ /* 0x000fe200078e00ff */
[----:B------:R-:W-:Y:S01]  /*0cb0*/  ISETP.GT.U32.AND P0, PT, R14, R13, PT ;  /* 0x0000000d0e00720c */ /* 0x000fe20003f04070 */
[----:B------:R-:W-:Y:S01]  /*0cc0*/  IMAD R9, R9, R4, RZ ;  /* 0x0000000409097224 */ /* 0x000fe200078e02ff */
[C---:B------:R-:W-:Y:S02]  /*0cd0*/  LOP3.LUT R16, R24.reuse, 0x7c, RZ, 0xfc, !PT ;  /* 0x0000007c18107812 */ /* 0x040fe400078efcff */
[C---:B------:R-:W-:Y:S01]  /*0ce0*/  LOP3.LUT R18, R24.reuse, 0x78, RZ, 0xfc, !PT ;  /* 0x0000007818127812 */ /* 0x040fe200078efcff */
[----:B------:R-:W-:Y:S01]  /*0cf0*/  IMAD.HI.U32 R8, R3, R9, R2 ;  /* 0x0000000903087227 */ /* 0x000fe200078e0002 */
[----:B------:R-:W-:Y:S02]  /*0d00*/  IABS R11, R16 ;  /* 0x00000010000b7213 */ /* 0x000fe40000000000 */
[----:B------:R-:W-:Y:S01]  /*0d10*/  LOP3.LUT R20, R24, 0x74, RZ, 0xfc, !PT ;  /* 0x0000007418147812 */ /* 0x000fe200078efcff */
[----:B------:R-:W-:Y:S01]  /*0d20*/  IMAD R2, R12, 0x40, R5 ;  /* 0x000000400c027824 */ /* 0x000fe200078e0205 */
[----:B------:R-:W-:Y:S01]  /*0d30*/  IABS R15, R18 ;  /* 0x00000012000f7213 */ /* 0x000fe20000000000 */
[----:B------:R-:W-:Y:S01]  /*0d40*/  IMAD.MOV.U32 R9, RZ, RZ, R11 ;  /* 0x000000ffff097224 */ /* 0x000fe200078e000b */
[----:B------:R-:W-:Y:S01]  /*0d50*/  LOP3.LUT R21, R24, 0x70, RZ, 0xfc, !PT ;  /* 0x0000007018157812 */ /* 0x000fe200078efcff */
[----:B------:R-:W-:Y:S01]  /*0d60*/  @!P0 IMAD.IADD R13, R13, 0x1, -R14 ;  /* 0x000000010d0d8824 */ /* 0x000fe200078e0a0e */
[----:B------:R-:W-:Y:S01]  /*0d70*/  IABS R17, R20 ;  /* 0x0000001400117213 */ /* 0x000fe20000000000 */
[----:B------:R-:W-:Y:S01]  /*0d80*/  IMAD.HI.U32 R3, R8, R9, RZ ;  /* 0x0000000908037227 */ /* 0x000fe200078e00ff */
[----:B------:R-:W-:-:S02]  /*0d90*/  IABS R19, R21 ;  /* 0x0000001500137213 */ /* 0x000fc40000000000 */
[----:B------:R-:W-:Y:S01]  /*0da0*/  ISETP.GT.U32.AND P0, PT, R14, R13, PT ;  /* 0x0000000d0e00720c */ /* 0x000fe20003f04070 */
[----:B------:R-:W-:Y:S01]  /*0db0*/  IMAD.MOV R11, RZ, RZ, -R3 ;  /* 0x000000ffff0b7224 */ /* 0x000fe200078e0a03 */
[----:B------:R-:W-:Y:S01]  /*0dc0*/  LOP3.LUT R3, R5, 0x90, R10, 0x78, !PT ;  /* 0x0000009005037812 */ /* 0x000fe200078e780a */
[----:B------:R-:W-:Y:S01]  /*0dd0*/  IMAD.HI.U32 R5, R8, R15, RZ ;  /* 0x0000000f08057227 */ /* 0x000fe200078e00ff */
[----:B------:R-:W-:Y:S02]  /*0de0*/  ISETP.GE.AND P4, PT, R16, RZ, PT ;  /* 0x000000ff1000720c */ /* 0x000fe40003f86270 */
[----:B------:R-:W-:Y:S01]  /*0df0*/  LOP3.LUT R16, R24, 0x68, RZ, 0xfc, !PT ;  /* 0x0000006818107812 */ /* 0x000fe200078efcff */
[----:B------:R-:W-:Y:S01]  /*0e00*/  IMAD R9, R4, R11, R9 ;  /* 0x0000000b04097224 */ /* 0x000fe200078e0209 */
[----:B------:R-:W-:Y:S01]  /*0e10*/  LOP3.LUT R22, R24, 0x40, RZ, 0xfc, !PT ;  /* 0x0000004018167812 */ /* 0x000fe200078efcff */
[----:B------:R-:W-:Y:S01]  /*0e20*/  IMAD.HI.U32 R10, R8, R17, RZ ;  /* 0x00000011080a7227 */ /* 0x000fe200078e00ff */
[----:B------:R-:W-:-:S02]  /*0e30*/  LOP3.LUT R26, R24, 0x3c, RZ, 0xfc, !PT ;  /* 0x0000003c181a7812 */ /* 0x000fc400078efcff */
[----:B------:R-:W-:Y:S01]  /*0e40*/  ISETP.GT.U32.AND P3, PT, R4, R9, PT ;  /* 0x000000090400720c */ /* 0x000fe20003f64070 */
[----:B------:R-:W-:Y:S01]  /*0e50*/  IMAD.MOV R5, RZ, RZ, -R5 ;  /* 0x000000ffff057224 */ /* 0x000fe200078e0a05 */
[----:B------:R-:W-:Y:S01]  /*0e60*/  IABS R39, R22 ;  /* 0x0000001600277213 */ /* 0x000fe20000000000 */
[----:B------:R-:W-:Y:S01]  /*0e70*/  IMAD.HI.U32 R12, R8, R19, RZ ;  /* 0x00000013080c7227 */ /* 0x000fe200078e00ff */
[----:B------:R-:W-:Y:S02]  /*0e80*/  IABS R41, R26 ;  /* 0x0000001a00297213 */ /* 0x000fe40000000000 */
[C---:B------:R-:W-:Y:S01]  /*0e90*/  LOP3.LUT R28, R24.reuse, 0x30, RZ, 0xfc, !PT ;  /* 0x00000030181c7812 */ /* 0x040fe200078efcff */
[----:B------:R-:W-:Y:S01]  /*0ea0*/  @!P0 IMAD.IADD R13, R13, 0x1, -R14 ;  /* 0x000000010d0d8824 */ /* 0x000fe200078e0a0e */
[----:B------:R-:W-:Y:S01]  /*0eb0*/  LOP3.LUT R14, R24, 0x6c, RZ, 0xfc, !PT ;  /* 0x0000006c180e7812 */ /* 0x000fe200078efcff */
[----:B------:R-:W-:Y:S01]  /*0ec0*/  IMAD.MOV R10, RZ, RZ, -R10 ;  /* 0x000000ffff0a7224 */ /* 0x000fe200078e0a0a */
[----:B------:R-:W-:Y:S01]  /*0ed0*/  ISETP.GE.AND P0, PT, R18, RZ, PT ;  /* 0x000000ff1200720c */ /* 0x000fe20003f06270 */
[----:B------:R-:W-:Y:S01]  /*0ee0*/  IMAD R11, R4, R5, R15 ;  /* 0x00000005040b7224 */ /* 0x000fe200078e020f */
[----:B------:R-:W-:Y:S01]  /*0ef0*/  LOP3.LUT R18, R24, 0x64, RZ, 0xfc, !PT ;  /* 0x0000006418127812 */ /* 0x000fe200078efcff */
[----:B------:R-:W-:Y:S01]  /*0f00*/  IMAD.MOV R12, RZ, RZ, -R12 ;  /* 0x000000ffff0c7224 */ /* 0x000fe200078e0a0c */
[----:B------:R-:W-:Y:S01]  /*0f10*/  IABS R45, R28 ;  /* 0x0000001c002d7213 */ /* 0x000fe20000000000 */
[----:B------:R-:W-:Y:S01]  /*0f20*/  IMAD.MOV.U32 R5, RZ, RZ, R13 ;  /* 0x000000ffff057224 */ /* 0x000fe200078e000d */
[C---:B------:R-:W-:Y:S01]  /*0f30*/  ISETP.GT.U32.AND P1, PT, R4.reuse, R11, PT ;  /* 0x0000000b0400720c */ /* 0x040fe20003f24070 */
[C---:B------:R-:W-:Y:S01]  /*0f40*/  IMAD R13, R4.reuse, R10, R17 ;  /* 0x0000000a040d7224 */ /* 0x040fe200078e0211 */
[----:B------:R-:W-:Y:S01]  /*0f50*/  IABS R17, R14 ;  /* 0x0000000e00117213 */ /* 0x000fe20000000000 */
[C---:B------:R-:W-:Y:S01]  /*0f60*/  IMAD R15, R4.reuse, R12, R19 ;  /* 0x0000000c040f7224 */ /* 0x040fe200078e0213 */
[----:B------:R-:W-:Y:S01]  /*0f70*/  IABS R19, R16 ;  /* 0x0000001000137213 */ /* 0x000fe20000000000 */
[----:B------:R-:W-:Y:S01]  /*0f80*/  @!P5 IMAD.MOV R5, RZ, RZ, -R5 ;  /* 0x000000ffff05d224 */ /* 0x000fe200078e0a05 */
[----:B------:R-:W-:Y:S01]  /*0f90*/  @!P2 LOP3.LUT R5, RZ, R34, RZ, 0x33, !PT ;  /* 0x00000022ff05a212 */ /* 0x000fe200078e33ff */
[----:B------:R-:W-:Y:S01]  /*0fa0*/  @!P3 IMAD.IADD R9, R9, 0x1, -R4 ;  /* 0x000000010909b824 */ /* 0x000fe200078e0a04 */
[----:B------:R-:W-:Y:S01]  /*0fb0*/  ISETP.GT.U32.AND P6, PT, R4, R13, PT ;  /* 0x0000000d0400720c */ /* 0x000fe20003fc4070 */
[----:B------:R-:W-:Y:S01]  /*0fc0*/  IMAD.HI.U32 R10, R8, R17, RZ ;  /* 0x00000011080a7227 */ /* 0x000fe200078e00ff */
[----:B------:R-:W-:-:S02]  /*0fd0*/  ISETP.GT.U32.AND P2, PT, R4, R15, PT ;  /* 0x0000000f0400720c */ /* 0x000fc40003f44070 */
[----:B------:R-:W-:Y:S01]  /*0fe0*/  ISETP.GT.U32.AND P5, PT, R4, R9, PT ;  /* 0x000000090400720c */ /* 0x000fe20003fa4070 */
[----:B------:R-:W-:Y:S01]  /*0ff0*/  @!P1 IMAD.IADD R11, R11, 0x1, -R4 ;  /* 0x000000010b0b9824 */ /* 0x000fe200078e0a04 */
[----:B------:R-:W-:Y:S01]  /*1000*/  ISETP.GE.AND P3, PT, R20, RZ, PT ;  /* 0x000000ff1400720c */ /* 0x000fe20003f66270 */
[----:B------:R-:W-:Y:S01]  /*1010*/  IMAD.MOV R12, RZ, RZ, -R10 ;  /* 0x000000ffff0c7224 */ /* 0x000fe200078e0a0a */
[----:B------:R-:W-:Y:S01]  /*1020*/  LOP3.LUT R20, R24, 0x60, RZ, 0xfc, !PT ;  /* 0x0000006018147812 */ /* 0x000fe200078efcff */
[----:B------:R-:W-:Y:S01]  /*1030*/  IMAD.HI.U32 R10, R8, R19, RZ ;  /* 0x00000013080a7227 */ /* 0x000fe200078e00ff */
[----:B------:R-:W-:Y:S02]  /*1040*/  ISETP.GE.AND P1, PT, R21, RZ, PT ;  /* 0x000000ff1500720c */ /* 0x000fe40003f26270 */
[----:B------:R-:W-:Y:S01]  /*1050*/  IABS R21, R18 ;  /* 0x0000001200157213 */ /* 0x000fe20000000000 */
[--C-:B------:R-:W-:Y:S01]  /*1060*/  @!P6 IMAD.IADD R13, R13, 0x1, -R4.reuse ;  /* 0x000000010d0de824 */ /* 0x100fe200078e0a04 */
[C---:B------:R-:W-:Y:S01]  /*1070*/  ISETP.GT.U32.AND P6, PT, R4.reuse, R11, PT ;  /* 0x0000000b0400720c */ /* 0x040fe20003fc4070 */
[--C-:B------:R-:W-:Y:S01]  /*1080*/  @!P2 IMAD.IADD R15, R15, 0x1, -R4.reuse ;  /* 0x000000010f0fa824 */ /* 0x100fe200078e0a04 */
[----:B------:R-:W-:Y:S01]  /*1090*/  IABS R23, R20 ;  /* 0x0000001400177213 */ /* 0x000fe20000000000 */
[----:B------:R-:W-:Y:S01]  /*10a0*/  @!P5 IMAD.IADD R9, R9, 0x1, -R4 ;  /* 0x000000010909d824 */ /* 0x000fe200078e0a04 */
[C---:B------:R-:W-:Y:S01]  /*10b0*/  ISETP.GT.U32.AND P2, PT, R4.reuse, R13, PT ;  /* 0x0000000d0400720c */ /* 0x040fe20003f44070 */
[C---:B------:R-:W-:Y:S01]  /*10c0*/  IMAD R17, R4.reuse, R12, R17 ;  /* 0x0000000c04117224 */ /* 0x040fe200078e0211 */
[----:B------:R-:W-:Y:S01]  /*10d0*/  ISETP.GT.U32.AND P5, PT, R4, R15, PT ;  /* 0x0000000f0400720c */ /* 0x000fe20003fa4070 */
[----:B------:R-:W-:Y:S01]  /*10e0*/  IMAD.MOV R10, RZ, RZ, -R10 ;  /* 0x000000ffff0a7224 */ /* 0x000fe200078e0a0a */
[----:B------:R-:W-:Y:S01]  /*10f0*/  LOP3.LUT R30, R24, 0x2c, RZ, 0xfc, !PT ;  /* 0x0000002c181e7812 */ /* 0x000fe200078efcff */
[----:B------:R-:W-:Y:S01]  /*1100*/  IMAD.HI.U32 R12, R8, R23, RZ ;  /* 0x00000017080c7227 */ /* 0x000fe200078e00ff */
[----:B------:R-:W-:-:S02]  /*1110*/  IABS R67, R24 ;  /* 0x0000001800437213 */ /* 0x000fc40000000000 */
[----:B------:R-:W-:Y:S01]  /*1120*/  IABS R47, R30 ;  /* 0x0000001e002f7213 */ /* 0x000fe20000000000 */
[--C-:B------:R-:W-:Y:S01]  /*1130*/  @!P6 IMAD.IADD R11, R11, 0x1, -R4.reuse ;  /* 0x000000010b0be824 */ /* 0x100fe200078e0a04 */
[C---:B------:R-:W-:Y:S01]  /*1140*/  ISETP.GT.U32.AND P6, PT, R4.reuse, R17, PT ;  /* 0x000000110400720c */ /* 0x040fe20003fc4070 */
[----:B------:R-:W-:Y:S01]  /*1150*/  IMAD R19, R4, R10, R19 ;  /* 0x0000000a04137224 */ /* 0x000fe200078e0213 */
[----:B------:R-:W-:Y:S01]  /*1160*/  LOP3.LUT R32, R24, 0x8, RZ, 0xfc, !PT ;  /* 0x0000000818207812 */ /* 0x000fe200078efcff */
[--C-:B------:R-:W-:Y:S01]  /*1170*/  @!P2 IMAD.IADD R13, R13, 0x1, -R4.reuse ;  /* 0x000000010d0da824 */ /* 0x100fe200078e0a04 */
[----:B------:R-:W-:Y:S01]  /*1180*/  ISETP.GE.AND P2, PT, R14, RZ, PT ;  /* 0x000000ff0e00720c */ /* 0x000fe20003f46270 */
[----:B------:R-:W-:Y:S01]  /*1190*/  @!P5 IMAD.IADD R15, R15, 0x1, -R4 ;  /* 0x000000010f0fd824 */ /* 0x000fe200078e0a04 */
[----:B------:R-:W-:Y:S01]  /*11a0*/  ISETP.GT.U32.AND P5, PT, R4, R19, PT ;  /* 0x000000130400720c */ /* 0x000fe20003fa4070 */
[----:B------:R-:W-:Y:S01]  /*11b0*/  IMAD.HI.U32 R10, R8, R21, RZ ;  /* 0x00000015080a7227 */ /* 0x000fe200078e00ff */
[----:B------:R-:W-:-:S02]  /*11c0*/  LOP3.LUT R14, R24, 0x5c, RZ, 0xfc, !PT ;  /* 0x0000005c180e7812 */ /* 0x000fc400078efcff */
[----:B------:R-:W-:Y:S01]  /*11d0*/  IABS R63, R32 ;  /* 0x00000020003f7213 */ /* 0x000fe20000000000 */
[----:B------:R-:W-:Y:S01]  /*11e0*/  IMAD.MOV R10, RZ, RZ, -R10 ;  /* 0x000000ffff0a7224 */ /* 0x000fe200078e0a0a */
[----:B------:R-:W-:Y:S01]  /*11f0*/  IABS R25, R14 ;  /* 0x0000000e00197213 */ /* 0x000fe20000000000 */
[----:B------:R-:W-:Y:S01]  /*1200*/  @!P6 IMAD.IADD R17, R17, 0x1, -R4 ;  /* 0x000000011111e824 */ /* 0x000fe200078e0a04 */
[----:B------:R-:W-:Y:S01]  /*1210*/  ISETP.GE.AND P6, PT, R16, RZ, PT ;  /* 0x000000ff1000720c */ /* 0x000fe20003fc6270 */
[----:B------:R-:W-:Y:S01]  /*1220*/  IMAD.MOV R12, RZ, RZ, -R12 ;  /* 0x000000ffff0c7224 */ /* 0x000fe200078e0a0c */
[----:B------:R-:W-:Y:S01]  /*1230*/  LOP3.LUT R16, R24, 0x58, RZ, 0xfc, !PT ;  /* 0x0000005818107812 */ /* 0x000fe200078efcff */
[C---:B------:R-:W-:Y:S01]  /*1240*/  IMAD R21, R4.reuse, R10, R21 ;  /* 0x0000000a04157224 */ /* 0x040fe200078e0215 */
[----:B------:R-:W-:Y:S01]  /*1250*/  LOP3.LUT R250, R3, 0x20, RZ, 0x3c, !PT ;  /* 0x0000002003fa7812 */ /* 0x000fe200078e3cff */
[----:B------:R-:W-:Y:S01]  /*1260*/  @!P5 IMAD.IADD R19, R19, 0x1, -R4 ;  /* 0x000000011313d824 */ /* 0x000fe200078e0a04 */
[C---:B------:R-:W-:Y:S01]  /*1270*/  ISETP.GT.U32.AND P5, PT, R4.reuse, R17, PT ;  /* 0x000000110400720c */ /* 0x040fe20003fa4070 */
[C---:B------:R-:W-:Y:S01]  /*1280*/  IMAD R23, R4.reuse, R12, R23 ;  /* 0x0000000c04177224 */ /* 0x040fe200078e0217 */
[----:B------:R-:W-:Y:S01]  /*1290*/  IABS R27, R16 ;  /* 0x00000010001b7213 */ /* 0x000fe20000000000 */
[----:B------:R-:W-:Y:S01]  /*12a0*/  @!P0 IMAD.MOV R11, RZ, RZ, -R11 ;  /* 0x000000ffff0b8224 */ /* 0x000fe200078e0a0b */
[----:B------:R-:W-:Y:S01]  /*12b0*/  ISETP.GT.U32.AND P0, PT, R4, R19, PT ;  /* 0x000000130400720c */ /* 0x000fe20003f04070 */
[----:B------:R-:W-:-:S02]  /*12c0*/  IMAD.MOV.U32 R10, RZ, RZ, R9 ;  /* 0x000000ffff0a7224 */ /* 0x000fc400078e0009 */
[----:B------:R-:W-:-:S04]  /*12d0*/  IMAD.HI.U32 R9, R8, R25, RZ ;  /* 0x0000001908097227 */ /* 0x000fc800078e00ff */
[----:B------:R-:W-:Y:S01]  /*12e0*/  @!P3 IMAD.MOV R13, RZ, RZ, -R13 ;  /* 0x000000ffff0db224 */ /* 0x000fe200078e0a0d */
[----:B------:R-:W-:Y:S01]  /*12f0*/  ISETP.GT.U32.AND P3, PT, R4, R23, PT ;  /* 0x000000170400720c */ /* 0x000fe20003f64070 */
[----:B------:R-:W-:-:S04]  /*1300*/  IMAD.HI.U32 R12, R8, R27, RZ ;  /* 0x0000001b080c7227 */ /* 0x000fc800078e00ff */
[----:B------:R-:W-:Y:S02]  /*1310*/  IMAD.MOV R9, RZ, RZ, -R9 ;  /* 0x000000ffff097224 */ /* 0x000fe400078e0a09 */
[----:B------:R-:W-:Y:S01]  /*1320*/  @!P5 IMAD.IADD R17, R17, 0x1, -R4 ;  /* 0x000000011111d824 */ /* 0x000fe200078e0a04 */
[----:B------:R-:W-:Y:S01]  /*1330*/  ISETP.GE.AND P5, PT, R20, RZ, PT ;  /* 0x000000ff1400720c */ /* 0x000fe20003fa6270 */
[----:B------:R-:W-:Y:S01]  /*1340*/  IMAD.MOV R12, RZ, RZ, -R12 ;  /* 0x000000ffff0c7224 */ /* 0x000fe200078e0a0c */
[----:B------:R-:W-:Y:S01]  /*1350*/  LOP3.LUT R20, R24, 0x44, RZ, 0xfc, !PT ;  /* 0x0000004418147812 */ /* 0x000fe200078efcff */
[C---:B------:R-:W-:Y:S02]  /*1360*/  IMAD R9, R4.reuse, R9, R25 ;  /* 0x0000000904097224 */ /* 0x040fe400078e0219 */
[----:B------:R-:W-:Y:S01]  /*1370*/  @!P4 IMAD.MOV R10, RZ, RZ, -R10 ;  /* 0x000000ffff0ac224 */ /* 0x000fe200078e0a0a */
[----:B------:R-:W-:Y:S01]  /*1380*/  ISETP.GT.U32.AND P4, PT, R4, R21, PT ;  /* 0x000000150400720c */ /* 0x000fe20003f84070 */
[--C-:B------:R-:W-:Y:S01]  /*1390*/  @!P0 IMAD.IADD R19, R19, 0x1, -R4.reuse ;  /* 0x0000000113138824 */ /* 0x100fe200078e0a04 */
[----:B------:R-:W-:Y:S01]  /*13a0*/  ISETP.GE.AND P0, PT, R14, RZ, PT ;  /* 0x000000ff0e00720c */ /* 0x000fe20003f06270 */
[----:B------:R-:W-:Y:S01]  /*13b0*/  IMAD R25, R4, R12, R27 ;  /* 0x0000000c04197224 */ /* 0x000fe200078e021b */
[----:B------:R-:W-:Y:S01]  /*13c0*/  LOP3.LUT R14, R24, 0x54, RZ, 0xfc, !PT ;  /* 0x00000054180e7812 */ /* 0x000fe200078efcff */
[----:B------:R-:W-:Y:S01]  /*13d0*/  @!P2 IMAD.MOV R17, RZ, RZ, -R17 ;  /* 0x000000ffff11a224 */ /* 0x000fe200078e0a11 */
[C---:B------:R-:W-:Y:S01]  /*13e0*/  ISETP.GT.U32.AND P2, PT, R4.reuse, R9, PT ;  /* 0x000000090400720c */ /* 0x040fe20003f44070 */
[--C-:B------:R-:W-:Y:S01]  /*13f0*/  @!P3 IMAD.IADD R23, R23, 0x1, -R4.reuse ;  /* 0x000000011717b824 */ /* 0x100fe200078e0a04 */
[----:B------:R-:W-:Y:S01]  /*1400*/  IABS R27, R14 ;  /* 0x0000000e001b7213 */ /* 0x000fe20000000000 */
[----:B------:R-:W-:Y:S01]  /*1410*/  @!P6 IMAD.MOV R19, RZ, RZ, -R19 ;  /* 0x000000ffff13e224 */ /* 0x000fe200078e0a13 */
[C---:B------:R-:W-:Y:S01]  /*1420*/  ISETP.GT.U32.AND P6, PT, R4.reuse, R25, PT ;  /* 0x000000190400720c */ /* 0x040fe20003fc4070 */
[----:B------:R-:W-:Y:S01]  /*1430*/  @!P1 IMAD.MOV R15, RZ, RZ, -R15 ;  /* 0x000000ffff0f9224 */ /* 0x000fe200078e0a0f */
[----:B------:R-:W-:Y:S01]  /*1440*/  ISETP.GT.U32.AND P3, PT, R4, R23, PT ;  /* 0x000000170400720c */ /* 0x000fe20003f64070 */
[----:B------:R-:W-:Y:S01]  /*1450*/  @!P4 IMAD.IADD R21, R21, 0x1, -R4 ;  /* 0x000000011515c824 */ /* 0x000fe200078e0a04 */
[----:B------:R-:W-:Y:S01]  /*1460*/  ISETP.GE.AND P1, PT, R18, RZ, PT ;  /* 0x000000ff1200720c */ /* 0x000fe20003f26270 */
[----:B------:R-:W-:Y:S01]  /*1470*/  IMAD.HI.U32 R12, R8, R27, RZ ;  /* 0x0000001b080c7227 */ /* 0x000fe200078e00ff */
[----:B------:R-:W-:-:S02]  /*1480*/  LOP3.LUT R18, R24, 0x50, RZ, 0xfc, !PT ;  /* 0x0000005018127812 */ /* 0x000fc400078efcff */
[C---:B------:R-:W-:Y:S01]  /*1490*/  ISETP.GT.U32.AND P4, PT, R4.reuse, R21, PT ;  /* 0x000000150400720c */ /* 0x040fe20003f84070 */
[----:B------:R-:W-:Y:S01]  /*14a0*/  @!P2 IMAD.IADD R9, R9, 0x1, -R4 ;  /* 0x000000010909a824 */ /* 0x000fe200078e0a04 */
[----:B------:R-:W-:Y:S01]  /*14b0*/  IABS R29, R18 ;  /* 0x00000012001d7213 */ /* 0x000fe20000000000 */
[----:B------:R-:W-:Y:S01]  /*14c0*/  IMAD.MOV R12, RZ, RZ, -R12 ;  /* 0x000000ffff0c7224 */ /* 0x000fe200078e0a0c */
[----:B------:R-:W-:Y:S01]  /*14d0*/  IABS R37, R20 ;  /* 0x0000001400257213 */ /* 0x000fe20000000000 */
[--C-:B------:R-:W-:Y:S01]  /*14e0*/  @!P6 IMAD.IADD R25, R25, 0x1, -R4.reuse ;  /* 0x000000011919e824 */ /* 0x100fe200078e0a04 */
[----:B------:R-:W-:Y:S01]  /*14f0*/  ISETP.GT.U32.AND P2, PT, R4, R9, PT ;  /* 0x000000090400720c */ /* 0x000fe20003f44070 */
[----:B------:R-:W-:Y:S01]  /*1500*/  @!P3 IMAD.IADD R23, R23, 0x1, -R4 ;  /* 0x000000011717b824 */ /* 0x000fe200078e0a04 */
[----:B------:R-:W-:Y:S01]  /*1510*/  ISETP.GE.AND P3, PT, R14, RZ, PT ;  /* 0x000000ff0e00720c */ /* 0x000fe20003f66270 */
[----:B------:R-:W-:Y:S01]  /*1520*/  IMAD.HI.U32 R14, R8, R29, RZ ;  /* 0x0000001d080e7227 */ /* 0x000fe200078e00ff */
[----:B------:R-:W-:-:S03]  /*1530*/  ISETP.GT.U32.AND P6, PT, R4, R25, PT ;  /* 0x000000190400720c */ /* 0x000fc60003fc4070 */
[----:B------:R-:W-:Y:S02]  /*1540*/  IMAD.MOV R14, RZ, RZ, -R14 ;  /* 0x000000ffff0e7224 */ /* 0x000fe400078e0a0e */
[----:B------:R-:W-:Y:S02]  /*1550*/  IMAD R27, R4, R12, R27 ;  /* 0x0000000c041b7224 */ /* 0x000fe400078e021b */
[--C-:B------:R-:W-:Y:S01]  /*1560*/  @!P4 IMAD.IADD R21, R21, 0x1, -R4.reuse ;  /* 0x000000011515c824 */ /* 0x100fe200078e0a04 */
[----:B------:R-:W-:Y:S01]  /*1570*/  ISETP.GE.AND P4, PT, R16, RZ, PT ;  /* 0x000000ff1000720c */ /* 0x000fe20003f86270 */
[----:B------:R-:W-:Y:S01]  /*1580*/  IMAD R29, R4, R14, R29 ;  /* 0x0000000e041d7224 */ /* 0x000fe200078e021d */
[----:B------:R-:W-:Y:S01]  /*1590*/  LOP3.LUT R16, R24, 0x4c, RZ, 0xfc, !PT ;  /* 0x0000004c18107812 */ /* 0x000fe200078efcff */
[--C-:B------:R-:W-:Y:S01]  /*15a0*/  @!P2 IMAD.IADD R9, R9, 0x1, -R4.reuse ;  /* 0x000000010909a824 */ /* 0x100fe200078e0a04 */
[C---:B------:R-:W-:Y:S01]  /*15b0*/  ISETP.GT.U32.AND P2, PT, R4.reuse, R27, PT ;  /* 0x0000001b0400720c */ /* 0x040fe20003f44070 */
[----:B------:R-:W-:Y:S01]  /*15c0*/  @!P6 IMAD.IADD R25, R25, 0x1, -R4 ;  /* 0x000000011919e824 */ /* 0x000fe200078e0a04 */
[----:B------:R-:W-:Y:S01]  /*15d0*/  ISETP.GT.U32.AND P6, PT, R4, R29, PT ;  /* 0x0000001d0400720c */ /* 0x000fe20003fc4070 */
[----:B------:R-:W-:Y:S01]  /*15e0*/  @!P1 IMAD.MOV R21, RZ, RZ, -R21 ;  /* 0x000000ffff159224 */ /* 0x000fe200078e0a15 */
[----:B------:R-:W-:Y:S01]  /*15f0*/  IABS R31, R16 ;  /* 0x00000010001f7213 */ /* 0x000fe20000000000 */
[----:B------:R-:W-:Y:S01]  /*1600*/  IMAD.HI.U32 R14, R8, R37, RZ ;  /* 0x00000025080e7227 */ /* 0x000fe200078e00ff */
[----:B------:R-:W-:-:S02]  /*1610*/  ISETP.GE.AND P1, PT, R18, RZ, PT ;  /* 0x000000ff1200720c */ /* 0x000fc40003f26270 */
[----:B------:R-:W-:Y:S01]  /*1620*/  LOP3.LUT R18, R24, 0x48, RZ, 0xfc, !PT ;  /* 0x0000004818127812 */ /* 0x000fe200078efcff */
[----:B------:R-:W-:-:S03]  /*1630*/  IMAD.HI.U32 R12, R8, R31, RZ ;  /* 0x0000001f080c7227 */ /* 0x000fc600078e00ff */
[----:B------:R-:W-:Y:S01]  /*1640*/  IABS R33, R18 ;  /* 0x0000001200217213 */ /* 0x000fe20000000000 */
[----:B------:R-:W-:Y:S02]  /*1650*/  @!P2 IMAD.IADD R27, R27, 0x1, -R4 ;  /* 0x000000011b1ba824 */ /* 0x000fe400078e0a04 */
[----:B------:R-:W-:Y:S02]  /*1660*/  IMAD.MOV R12, RZ, RZ, -R12 ;  /* 0x000000ffff0c7224 */ /* 0x000fe400078e0a0c */
[----:B------:R-:W-:Y:S01]  /*1670*/  @!P6 IMAD.IADD R29, R29, 0x1, -R4 ;  /* 0x000000011d1de824 */ /* 0x000fe200078e0a04 */
[C---:B------:R-:W-:Y:S01]  /*1680*/  ISETP.GT.U32.AND P6, PT, R4.reuse, R27, PT ;  /* 0x0000001b0400720c */ /* 0x040fe20003fc4070 */
[----:B------:R-:W-:Y:S02]  /*1690*/  IMAD R31, R4, R12, R31 ;  /* 0x0000000c041f7224 */ /* 0x000fe400078e021f */
[----:B------:R-:W-:-:S03]  /*16a0*/  IMAD.HI.U32 R12, R8, R33, RZ ;  /* 0x00000021080c7227 */ /* 0x000fc600078e00ff */
[C---:B------:R-:W-:Y:S01]  /*16b0*/  ISETP.GT.U32.AND P2, PT, R4.reuse, R31, PT ;  /* 0x0000001f0400720c */ /* 0x040fe20003f44070 */
[----:B------:R-:W-:Y:S02]  /*16c0*/  IMAD.MOV R12, RZ, RZ, -R12 ;  /* 0x000000ffff0c7224 */ /* 0x000fe400078e0a0c */
[----:B------:R-:W-:Y:S02]  /*16d0*/  IMAD.MOV R14, RZ, RZ, -R14 ;  /* 0x000000ffff0e7224 */ /* 0x000fe400078e0a0e */
[C---:B------:R-:W-:Y:S02]  /*16e0*/  IMAD R33, R4.reuse, R12, R33 ;  /* 0x0000000c04217224 */ /* 0x040fe400078e0221 */
[----:B------:R-:W-:Y:S02]  /*16f0*/  @!P6 IMAD.IADD R27, R27, 0x1, -R4 ;  /* 0x000000011b1be824 */ /* 0x000fe400078e0a04 */
[----:B------:R-:W-:Y:S01]  /*1700*/  IMAD.MOV.U32 R12, RZ, RZ, R9 ;  /* 0x000000ffff0c7224 */ /* 0x000fe200078e0009 */
[----:B------:R-:W-:Y:S01]  /*1710*/  ISETP.GT.U32.AND P6, PT, R4, R33, PT ;  /* 0x000000210400720c */ /* 0x000fe20003fc4070 */
[----:B------:R-:W-:-:S04]  /*1720*/  IMAD.HI.U32 R9, R8, R39, RZ ;  /* 0x0000002708097227 */ /* 0x000fc800078e00ff */
[----:B------:R-:W-:Y:S02]  /*1730*/  IMAD.MOV R9, RZ, RZ, -R9 ;  /* 0x000000ffff097224 */ /* 0x000fe400078e0a09 */
[--C-:B------:R-:W-:Y:S01]  /*1740*/  @!P2 IMAD.IADD R31, R31, 0x1, -R4.reuse ;  /* 0x000000011f1fa824 */ /* 0x100fe200078e0a04 */
[C---:B------:R-:W-:Y:S01]  /*1750*/  ISETP.GT.U32.AND P2, PT, R4.reuse, R29, PT ;  /* 0x0000001d0400720c */ /* 0x040fe20003f44070 */
[C---:B------:R-:W-:Y:S02]  /*1760*/  IMAD R9, R4.reuse, R9, R39 ;  /* 0x0000000904097224 */ /* 0x040fe400078e0227 */
[C---:B------:R-:W-:Y:S02]  /*1770*/  IMAD R37, R4.reuse, R14, R37 ;  /* 0x0000000e04257224 */ /* 0x040fe400078e0225 */
[----:B------:R-:W-:Y:S01]  /*1780*/  @!P6 IMAD.IADD R33, R33, 0x1, -R4 ;  /* 0x000000012121e824 */ /* 0x000fe200078e0a04 */
[----:B------:R-:W-:Y:S01]  /*1790*/  ISETP.GT.U32.AND P6, PT, R4, R9, PT ;  /* 0x000000090400720c */ /* 0x000fe20003fc4070 */
[----:B------:R-:W-:-:S04]  /*17a0*/  IMAD.HI.U32 R14, R8, R41, RZ ;  /* 0x00000029080e7227 */ /* 0x000fc800078e00ff */
[----:B------:R-:W-:Y:S01]  /*17b0*/  @!P0 IMAD.MOV R12, RZ, RZ, -R12 ;  /* 0x000000ffff0c8224 */ /* 0x000fe200078e0a0c */
[----:B------:R-:W-:Y:S01]  /*17c0*/  ISETP.GT.U32.AND P0, PT, R4, R31, PT ;  /* 0x0000001f0400720c */ /* 0x000fe20003f04070 */
[----:B------:R-:W-:Y:S01]  /*17d0*/  @!P2 IMAD.IADD R29, R29, 0x1, -R4 ;  /* 0x000000011d1da824 */ /* 0x000fe200078e0a04 */
[----:B------:R-:W-:Y:S01]  /*17e0*/  ISETP.GE.AND P2, PT, R20, RZ, PT ;  /* 0x000000ff1400720c */ /* 0x000fe20003f46270 */
[----:B------:R-:W-:Y:S01]  /*17f0*/  IMAD.MOV R14, RZ, RZ, -R14 ;  /* 0x000000ffff0e7224 */ /* 0x000fe200078e0a0e */
[----:B------:R-:W-:Y:S01]  /*1800*/  LOP3.LUT R20, R24, 0x38, RZ, 0xfc, !PT ;  /* 0x0000003818147812 */ /* 0x000fe200078efcff */
[----:B------:R-:W-:Y:S01]  /*1810*/  @!P3 IMAD.MOV R27, RZ, RZ, -R27 ;  /* 0x000000ffff1bb224 */ /* 0x000fe200078e0a1b */
[C---:B------:R-:W-:Y:S01]  /*1820*/  ISETP.GT.U32.AND P3, PT, R4.reuse, R37, PT ;  /* 0x000000250400720c */ /* 0x040fe20003f64070 */
[----:B------:R-:W-:Y:S01]  /*1830*/  IMAD R39, R4, R14, R41 ;  /* 0x0000000e04277224 */ /* 0x000fe200078e0229 */
[----:B------:R-:W-:Y:S01]  /*1840*/  IABS R41, R20 ;  /* 0x0000001400297213 */ /* 0x000fe20000000000 */
[----:B------:R-:W-:-:S02]  /*1850*/  @!P6 IMAD.IADD R9, R9, 0x1, -R4 ;  /* 0x000000010909e824 */ /* 0x000fc400078e0a04 */
[----:B------:R-:W-:Y:S02]  /*1860*/  @!P1 IMAD.MOV R29, RZ, RZ, -R29 ;  /* 0x000000ffff1d9224 */ /* 0x000fe400078e0a1d */
[----:B------:R-:W-:Y:S01]  /*1870*/  IMAD.HI.U32 R14, R8, R41, RZ ;  /* 0x00000029080e7227 */ /* 0x000fe200078e00ff */
[----:B------:R-:W-:-:S03]  /*1880*/  ISETP.GT.U32.AND P6, PT, R4, R9, PT ;  /* 0x000000090400720c */ /* 0x000fc60003fc4070 */
[----:B------:R-:W-:Y:S01]  /*1890*/  @!P0 IMAD.IADD R31, R31, 0x1, -R4 ;  /* 0x000000011f1f8824 */ /* 0x000fe200078e0a04 */
[----:B------:R-:W-:Y:S01]  /*18a0*/  ISETP.GE.AND P0, PT, R22, RZ, PT ;  /* 0x000000ff1600720c */ /* 0x000fe20003f06270 */
[----:B------:R-:W-:Y:S01]  /*18b0*/  IMAD.MOV R14, RZ, RZ, -R14 ;  /* 0x000000ffff0e7224 */ /* 0x000fe200078e0a0e */
[----:B------:R-:W-:Y:S01]  /*18c0*/  LOP3.LUT R22, R24, 0x34, RZ, 0xfc, !PT ;  /* 0x0000003418167812 */ /* 0x000fe200078efcff */
[--C-:B------:R-:W-:Y:S01]  /*18d0*/  @!P3 IMAD.IADD R37, R37, 0x1, -R4.reuse ;  /* 0x000000012525b824 */ /* 0x100fe200078e0a04 */
[C---:B------:R-:W-:Y:S01]  /*18e0*/  ISETP.GT.U32.AND P3, PT, R4.reuse, R33, PT ;  /* 0x000000210400720c */ /* 0x040fe20003f64070 */
[C---:B------:R-:W-:Y:S01]  /*18f0*/  IMAD R41, R4.reuse, R14, R41 ;  /* 0x0000000e04297224 */ /* 0x040fe200078e0229 */
[----:B------:R-:W-:Y:S01]  /*1900*/  IABS R43, R22 ;  /* 0x00000016002b7213 */ /* 0x000fe20000000000 */
[----:B------:R-:W-:Y:S01]  /*1910*/  @!P5 IMAD.MOV R23, RZ, RZ, -R23 ;  /* 0x000000ffff17d224 */ /* 0x000fe200078e0a17 */
[C---:B------:R-:W-:Y:S01]  /*1920*/  ISETP.GT.U32.AND P1, PT, R4.reuse, R37, PT ;  /* 0x000000250400720c */ /* 0x040fe20003f24070 */
[----:B------:R-:W-:Y:S01]  /*1930*/  @!P6 IMAD.IADD R9, R9, 0x1, -R4 ;  /* 0x000000010909e824 */ /* 0x000fe200078e0a04 */
[----:B------:R-:W-:Y:S01]  /*1940*/  ISETP.GT.U32.AND P6, PT, R4, R41, PT ;  /* 0x000000290400720c */ /* 0x000fe20003fc4070 */
[----:B------:R-:W-:Y:S01]  /*1950*/  IMAD.HI.U32 R14, R8, R43, RZ ;  /* 0x0000002b080e7227 */ /* 0x000fe200078e00ff */
[----:B------:R-:W-:-:S03]  /*1960*/  ISETP.GE.AND P5, PT, R16, RZ, PT ;  /* 0x000000ff1000720c */ /* 0x000fc60003fa6270 */
[----:B------:R-:W-:-:S04]  /*1970*/  IMAD.HI.U32 R16, R8, R45, RZ ;  /* 0x0000002d08107227 */ /* 0x000fc800078e00ff */
[----:B------:R-:W-:Y:S02]  /*1980*/  IMAD.MOV R14, RZ, RZ, -R14 ;  /* 0x000000ffff0e7224 */ /* 0x000fe400078e0a0e */
[----:B------:R-:W-:Y:S02]  /*1990*/  IMAD.MOV R16, RZ, RZ, -R16 ;  /* 0x000000ffff107224 */ /* 0x000fe400078e0a10 */
[----:B------:R-:W-:Y:S02]  /*19a0*/  IMAD R43, R4, R14, R43 ;  /* 0x0000000e042b7224 */ /* 0x000fe400078e022b */
[----:B------:R-:W-:Y:S01]  /*19b0*/  @!P4 IMAD.MOV R25, RZ, RZ, -R25 ;  /* 0x000000ffff19c224 */ /* 0x000fe200078e0a19 */
[----:B------:R-:W-:Y:S01]  /*19c0*/  ISETP.GE.AND P4, PT, R18, RZ, PT ;  /* 0x000000ff1200720c */ /* 0x000fe20003f86270 */
        /* <DEDUP_REMOVED lines=8> */
[----:B------:R-:W-:Y:S01]  /*1a50*/  IMAD.HI.U32 R18, R8, R47, RZ ;  /* 0x0000002f08127227 */ /* 0x000fe200078e00ff */
[----:B------:R-:W-:-:S03]  /*1a60*/  IABS R55, R26 ;  /* 0x0000001a00377213 */ /* 0x000fc60000000000 */
[----:B------:R-:W-:Y:S01]  /*1a70*/  @!P2 IMAD.MOV R37, RZ, RZ, -R37 ;  /* 0x000000ffff25a224 */ /* 0x000fe200078e0a25 */
[C---:B------:R-:W-:Y:S01]  /*1a80*/  ISETP.GT.U32.AND P2, PT, R4.reuse, R45, PT ;  /* 0x0000002d0400720c */ /* 0x040fe20003f44070 */
[----:B------:R-:W-:Y:S02]  /*1a90*/  IMAD.MOV R18, RZ, RZ, -R18 ;  /* 0x000000ffff127224 */ /* 0x000fe400078e0a12 */
[----:B------:R-:W-:Y:S01]  /*1aa0*/  @!P4 IMAD.MOV R33, RZ, RZ, -R33 ;  /* 0x000000ffff21c224 */ /* 0x000fe200078e0a21 */
[C---:B------:R-:W-:Y:S01]  /*1ab0*/  ISETP.GT.U32.AND P4, PT, R4.reuse, R41, PT ;  /* 0x000000290400720c */ /* 0x040fe20003f84070 */
[----:B------:R-:W-:Y:S01]  /*1ac0*/  IMAD R47, R4, R18, R47 ;  /* 0x00000012042f7224 */ /* 0x000fe200078e022f */
[----:B------:R-:W-:Y:S01]  /*1ad0*/  LOP3.LUT R18, R24, 0x28, RZ, 0xfc, !PT ;  /* 0x0000002818127812 */ /* 0x000fe200078efcff */
[--C-:B------:R-:W-:Y:S01]  /*1ae0*/  @!P6 IMAD.IADD R43, R43, 0x1, -R4.reuse ;  /* 0x000000012b2be824 */ /* 0x100fe200078e0a04 */
[----:B------:R-:W-:Y:S01]  /*1af0*/  ISETP.GE.AND P6, PT, R30, RZ, PT ;  /* 0x000000ff1e00720c */ /* 0x000fe20003fc6270 */
[--C-:B------:R-:W-:Y:S01]  /*1b00*/  @!P3 IMAD.IADD R39, R39, 0x1, -R4.reuse ;  /* 0x000000012727b824 */ /* 0x100fe200078e0a04 */
[----:B------:R-:W-:Y:S01]  /*1b10*/  IABS R49, R18 ;  /* 0x0000001200317213 */ /* 0x000fe20000000000 */
[----:B------:R-:W-:Y:S01]  /*1b20*/  @!P5 IMAD.MOV R31, RZ, RZ, -R31 ;  /* 0x000000ffff1fd224 */ /* 0x000fe200078e0a1f */
[----:B------:R-:W-:Y:S01]  /*1b30*/  ISETP.GE.AND P3, PT, R20, RZ, PT ;  /* 0x000000ff1400720c */ /* 0x000fe20003f66270 */
[----:B------:R-:W-:Y:S01]  /*1b40*/  @!P2 IMAD.IADD R45, R45, 0x1, -R4 ;  /* 0x000000012d2da824 */ /* 0x000fe200078e0a04 */
[C---:B------:R-:W-:Y:S01]  /*1b50*/  ISETP.GT.U32.AND P2, PT, R4.reuse, R43, PT ;  /* 0x0000002b0400720c */ /* 0x040fe20003f44070 */
[----:B------:R-:W-:Y:S01]  /*1b60*/  IMAD.MOV.U32 R14, RZ, RZ, R9 ;  /* 0x000000ffff0e7224 */ /* 0x000fe200078e0009 */
[----:B------:R-:W-:Y:S01]  /*1b70*/  ISETP.GT.U32.AND P5, PT, R4, R39, PT ;  /* 0x000000270400720c */ /* 0x000fe20003fa4070 */
[----:B------:R-:W-:Y:S01]  /*1b80*/  IMAD.HI.U32 R9, R8, R49, RZ ;  /* 0x0000003108097227 */ /* 0x000fe200078e00ff */
[----:B------:R-:W-:-:S02]  /*1b90*/  LOP3.LUT R20, R24, 0x24, RZ, 0xfc, !PT ;  /* 0x0000002418147812 */ /* 0x000fc400078efcff */
[----:B------:R-:W-:Y:S01]  /*1ba0*/  LOP3.LUT R30, R24, 0xc, RZ, 0xfc, !PT ;  /* 0x0000000c181e7812 */ /* 0x000fe200078efcff */
[----:B------:R-:W-:Y:S01]  /*1bb0*/  IMAD.MOV R9, RZ, RZ, -R9 ;  /* 0x000000ffff097224 */ /* 0x000fe200078e0a09 */
[----:B------:R-:W-:Y:S01]  /*1bc0*/  IABS R51, R20 ;  /* 0x0000001400337213 */ /* 0x000fe20000000000 */
[--C-:B------:R-:W-:Y:S01]  /*1bd0*/  @!P4 IMAD.IADD R41, R41, 0x1, -R4.reuse ;  /* 0x000000012929c824 */ /* 0x100fe200078e0a04 */
[----:B------:R-:W-:Y:S01]  /*1be0*/  ISETP.GE.AND P4, PT, R28, RZ, PT ;  /* 0x000000ff1c00720c */ /* 0x000fe20003f86270 */
[----:B------:R-:W-:Y:S01]  /*1bf0*/  IMAD R9, R4, R9, R49 ;  /* 0x0000000904097224 */ /* 0x000fe200078e0231 */
[----:B------:R-:W-:Y:S01]  /*1c00*/  LOP3.LUT R28, R24, 0x10, RZ, 0xfc, !PT ;  /* 0x00000010181c7812 */ /* 0x000fe200078efcff */
[----:B------:R-:W-:Y:S01]  /*1c10*/  IMAD.HI.U32 R16, R8, R51, RZ ;  /* 0x0000003308107227 */ /* 0x000fe200078e00ff */
[----:B------:R-:W-:Y:S02]  /*1c20*/  IABS R61, R30 ;  /* 0x0000001e003d7213 */ /* 0x000fe40000000000 */
[----:B------:R-:W-:Y:S01]  /*1c30*/  IABS R59, R28 ;  /* 0x0000001c003b7213 */ /* 0x000fe20000000000 */
[--C-:B------:R-:W-:Y:S01]  /*1c40*/  @!P2 IMAD.IADD R43, R43, 0x1, -R4.reuse ;  /* 0x000000012b2ba824 */ /* 0x100fe200078e0a04 */
[C---:B------:R-:W-:Y:S01]  /*1c50*/  ISETP.GT.U32.AND P2, PT, R4.reuse, R9, PT ;  /* 0x000000090400720c */ /* 0x040fe20003f44070 */
[----:B------:R-:W-:Y:S01]  /*1c60*/  @!P5 IMAD.IADD R39, R39, 0x1, -R4 ;  /* 0x000000012727d824 */ /* 0x000fe200078e0a04 */
[----:B------:R-:W-:Y:S01]  /*1c70*/  ISETP.GT.U32.AND P5, PT, R4, R47, PT ;  /* 0x0000002f0400720c */ /* 0x000fe20003fa4070 */
[----:B------:R-:W-:Y:S01]  /*1c80*/  @!P3 IMAD.MOV R41, RZ, RZ, -R41 ;  /* 0x000000ffff29b224 */ /* 0x000fe200078e0a29 */
[----:B------:R-:W-:Y:S01]  /*1c90*/  ISETP.GE.AND P3, PT, R18, RZ, PT ;  /* 0x000000ff1200720c */ /* 0x000fe20003f66270 */
[----:B------:R-:W-:Y:S01]  /*1ca0*/  IMAD.MOV R16, RZ, RZ, -R16 ;  /* 0x000000ffff107224 */ /* 0x000fe200078e0a10 */
[----:B------:R-:W-:Y:S01]  /*1cb0*/  LOP3.LUT R18, R24, 0x20, RZ, 0xfc, !PT ;  /* 0x0000002018127812 */ /* 0x000fe200078efcff */
[----:B------:R-:W-:Y:S01]  /*1cc0*/  @!P1 IMAD.MOV R39, RZ, RZ, -R39 ;  /* 0x000000ffff279224 */ /* 0x000fe200078e0a27 */
[C---:B------:R-:W-:Y:S01]  /*1cd0*/  ISETP.GT.U32.AND P1, PT, R4.reuse, R45, PT ;  /* 0x0000002d0400720c */ /* 0x040fe20003f24070 */
[----:B------:R-:W-:Y:S01]  /*1ce0*/  IMAD R49, R4, R16, R51 ;  /* 0x0000001004317224 */ /* 0x000fe200078e0233 */
[----:B------:R-:W-:Y:S01]  /*1cf0*/  IABS R51, R18 ;  /* 0x0000001200337213 */ /* 0x000fe20000000000 */
[----:B------:R-:W-:Y:S01]  /*1d00*/  @!P0 IMAD.MOV R14, RZ, RZ, -R14 ;  /* 0x000000ffff0e8224 */ /* 0x000fe200078e0a0e */
[----:B------:R-:W-:Y:S01]  /*1d10*/  ISETP.GE.AND P0, PT, R22, RZ, PT ;  /* 0x000000ff1600720c */ /* 0x000fe20003f06270 */
[----:B------:R-:W-:Y:S01]  /*1d20*/  @!P2 IMAD.IADD R9, R9, 0x1, -R4 ;  /* 0x000000010909a824 */ /* 0x000fe200078e0a04 */
[----:B------:R-:W-:Y:S01]  /*1d30*/  ISETP.GE.AND P2, PT, R18, RZ, PT ;  /* 0x000000ff1200720c */ /* 0x000fe20003f46270 */
[----:B------:R-:W-:Y:S01]  /*1d40*/  IMAD.HI.U32 R16, R8, R51, RZ ;  /* 0x0000003308107227 */ /* 0x000fe200078e00ff */
[----:B------:R-:W-:-:S03]  /*1d50*/  LOP3.LUT R22, R24, 0x1c, RZ, 0xfc, !PT ;  /* 0x0000001c18167812 */ /* 0x000fc600078efcff */
[----:B------:R-:W-:Y:S01]  /*1d60*/  IMAD.MOV R18, RZ, RZ, -R16 ;  /* 0x000000ffff127224 */ /* 0x000fe200078e0a10 */
[----:B------:R-:W-:Y:S01]  /*1d70*/  IABS R53, R22 ;  /* 0x0000001600357213 */ /* 0x000fe20000000000 */
[--C-:B------:R-:W-:Y:S01]  /*1d80*/  @!P1 IMAD.IADD R45, R45, 0x1, -R4.reuse ;  /* 0x000000012d2d9824 */ /* 0x100fe200078e0a04 */
[C---:B------:R-:W-:Y:S01]  /*1d90*/  ISETP.GT.U32.AND P1, PT, R4.reuse, R49, PT ;  /* 0x000000310400720c */ /* 0x040fe20003f24070 */
[C---:B------:R-:W-:Y:S02]  /*1da0*/  IMAD R51, R4.reuse, R18, R51 ;  /* 0x0000001204337224 */ /* 0x040fe400078e0233 */
[----:B------:R-:W-:Y:S02]  /*1db0*/  @!P4 IMAD.MOV R45, RZ, RZ, -R45 ;  /* 0x000000ffff2dc224 */ /* 0x000fe400078e0a2d */
[----:B------:R-:W-:Y:S01]  /*1dc0*/  @!P0 IMAD.MOV R43, RZ, RZ, -R43 ;  /* 0x000000ffff2b8224 */ /* 0x000fe200078e0a2b */
[C---:B------:R-:W-:Y:S01]  /*1dd0*/  ISETP.GT.U32.AND P4, PT, R4.reuse, R51, PT ;  /* 0x000000330400720c */ /* 0x040fe20003f84070 */
[----:B------:R-:W-:Y:S01]  /*1de0*/  @!P5 IMAD.IADD R47, R47, 0x1, -R4 ;  /* 0x000000012f2fd824 */ /* 0x000fe200078e0a04 */
[----:B------:R-:W-:Y:S01]  /*1df0*/  ISETP.GT.U32.AND P0, PT, R4, R9, PT ;  /* 0x000000090400720c */ /* 0x000fe20003f04070 */
[----:B------:R-:W-:-:S03]  /*1e00*/  IMAD.HI.U32 R16, R8, R53, RZ ;  /* 0x0000003508107227 */ /* 0x000fc600078e00ff */
[----:B------:R-:W-:Y:S01]  /*1e10*/  ISETP.GT.U32.AND P5, PT, R4, R47, PT ;  /* 0x0000002f0400720c */ /* 0x000fe20003fa4070 */
[----:B------:R-:W-:Y:S02]  /*1e20*/  @!P1 IMAD.IADD R49, R49, 0x1, -R4 ;  /* 0x0000000131319824 */ /* 0x000fe400078e0a04 */
[----:B------:R-:W-:Y:S02]  /*1e30*/  IMAD.MOV R16, RZ, RZ, -R16 ;  /* 0x000000ffff107224 */ /* 0x000fe400078e0a10 */
[----:B------:R-:W-:Y:S01]  /*1e40*/  IMAD.HI.U32 R18, R8, R55, RZ ;  /* 0x0000003708127227 */ /* 0x000fe200078e00ff */
[----:B------:R-:W-:-:S03]  /*1e50*/  ISETP.GT.U32.AND P1, PT, R4, R49, PT ;  /* 0x000000310400720c */ /* 0x000fc60003f24070 */
[--C-:B------:R-:W-:Y:S02]  /*1e60*/  @!P4 IMAD.IADD R51, R51, 0x1, -R4.reuse ;  /* 0x000000013333c824 */ /* 0x100fe400078e0a04 */
[----:B------:R-:W-:Y:S01]  /*1e70*/  @!P0 IMAD.IADD R9, R9, 0x1, -R4 ;  /* 0x0000000109098824 */ /* 0x000fe200078e0a04 */
[----:B------:R-:W-:Y:S01]  /*1e80*/  ISETP.GE.AND P0, PT, R26, RZ, PT ;  /* 0x000000ff1a00720c */ /* 0x000fe20003f06270 */
[C---:B------:R-:W-:Y:S01]  /*1e90*/  IMAD R53, R4.reuse, R16, R53 ;  /* 0x0000001004357224 */ /* 0x040fe200078e0235 */
[----:B------:R-:W-:Y:S01]  /*1ea0*/  ISETP.GT.U32.AND P4, PT, R4, R51, PT ;  /* 0x000000330400720c */ /* 0x000fe20003f84070 */
[----:B------:R-:W-:Y:S01]  /*1eb0*/  IMAD.MOV R18, RZ, RZ, -R18 ;  /* 0x000000ffff127224 */ /* 0x000fe200078e0a12 */
[----:B------:R-:W-:Y:S01]  /*1ec0*/  LOP3.LUT R26, R24, 0x14, RZ, 0xfc, !PT ;  /* 0x00000014181a7812 */ /* 0x000fe200078efcff */
[--C-:B------:R-:W-:Y:S01]  /*1ed0*/  @!P5 IMAD.IADD R47, R47, 0x1, -R4.reuse ;  /* 0x000000012f2fd824 */ /* 0x100fe200078e0a04 */
[----:B------:R-:W-:Y:S01]  /*1ee0*/  ISETP.GE.AND P5, PT, R20, RZ, PT ;  /* 0x000000ff1400720c */ /* 0x000fe20003fa6270 */
[----:B------:R-:W-:Y:S01]  /*1ef0*/  @!P1 IMAD.IADD R49, R49, 0x1, -R4 ;  /* 0x0000000131319824 */ /* 0x000fe200078e0a04 */
[----:B------:R-:W-:Y:S01]  /*1f00*/  IABS R57, R26 ;  /* 0x0000001a00397213 */ /* 0x000fe20000000000 */
[C---:B------:R-:W-:Y:S01]  /*1f10*/  IMAD R55, R4.reuse, R18, R55 ;  /* 0x0000001204377224 */ /* 0x040fe200078e0237 */
[----:B------:R-:W-:Y:S01]  /*1f20*/  ISETP.GT.U32.AND P1, PT, R4, R53, PT ;  /* 0x000000350400720c */ /* 0x000fe20003f24070 */
[----:B------:R-:W-:Y:S01]  /*1f30*/  @!P6 IMAD.MOV R47, RZ, RZ, -R47 ;  /* 0x000000ffff2fe224 */ /* 0x000fe200078e0a2f */
[----:B------:R-:W-:Y:S01]  /*1f40*/  ISETP.GE.AND P6, PT, R22, RZ, PT ;  /* 0x000000ff1600720c */ /* 0x000fe20003fc6270 */
[----:B------:R-:W-:-:S04]  /*1f50*/  IMAD.HI.U32 R16, R8, R57, RZ ;  /* 0x0000003908107227 */ /* 0x000fc800078e00ff */
[----:B------:R-:W-:Y:S01]  /*1f60*/  @!P4 IMAD.IADD R51, R51, 0x1, -R4 ;  /* 0x000000013333c824 */ /* 0x000fe200078e0a04 */
[----:B------:R-:W-:Y:S01]  /*1f70*/  ISETP.GT.U32.AND P4, PT, R4, R55, PT ;  /* 0x000000370400720c */ /* 0x000fe20003f84070 */
[----:B------:R-:W-:Y:S02]  /*1f80*/  IMAD.MOV R20, RZ, RZ, -R16 ;  /* 0x000000ffff147224 */ /* 0x000fe400078e0a10 */
[----:B------:R-:W-:-:S04]  /*1f90*/  IMAD.HI.U32 R16, R8, R59, RZ ;  /* 0x0000003b08107227 */ /* 0x000fc800078e00ff */
[----:B------:R-:W-:Y:S02]  /*1fa0*/  IMAD.MOV R22, RZ, RZ, -R16 ;  /* 0x000000ffff167224 */ /* 0x000fe400078e0a10 */
[--C-:B------:R-:W-:Y:S02]  /*1fb0*/  @!P1 IMAD.IADD R53, R53, 0x1, -R4.reuse ;  /* 0x0000000135359824 */ /* 0x100fe400078e0a04 */
[----:B------:R-:W-:Y:S01]  /*1fc0*/  IMAD R59, R4, R22, R59 ;  /* 0x00000016043b7224 */ /* 0x000fe200078e023b */
[----:B------:R-:W-:Y:S01]  /*1fd0*/  LOP3.LUT R22, R24, 0x4, RZ, 0xfc, !PT ;  /* 0x0000000418167812 */ /* 0x000fe200078efcff */
[----:B------:R-:W-:Y:S01]  /*1fe0*/  IMAD.HI.U32 R18, R8, R61, RZ ;  /* 0x0000003d08127227 */ /* 0x000fe200078e00ff */
[C---:B------:R-:W-:Y:S02]  /*1ff0*/  ISETP.GT.U32.AND P1, PT, R4.reuse, R53, PT ;  /* 0x000000350400720c */ /* 0x040fe40003f24070 */
[----:B------:R-:W-:Y:S01]  /*2000*/  IABS R65, R22 ;  /* 0x0000001600417213 */ /* 0x000fe20000000000 */
[----:B------:R-:W-:Y:S01]  /*2010*/  @!P4 IMAD.IADD R55, R55, 0x1, -R4 ;  /* 0x000000013737c824 */ /* 0x000fe200078e0a04 */
[----:B------:R-:W-:Y:S01]  /*2020*/  ISETP.GT.U32.AND P4, PT, R4, R59, PT ;  /* 0x0000003b0400720c */ /* 0x000fe20003f84070 */
[----:B------:R-:W-:-:S02]  /*2030*/  IMAD.MOV R18, RZ, RZ, -R18 ;  /* 0x000000ffff127224 */ /* 0x000fc400078e0a12 */
[----:B------:R-:W-:-:S04]  /*2040*/  IMAD.HI.U32 R16, R8, R67, RZ ;  /* 0x0000004308107227 */ /* 0x000fc800078e00ff */
[C---:B------:R-:W-:Y:S02]  /*2050*/  IMAD R61, R4.reuse, R18, R61 ;  /* 0x00000012043d7224 */ /* 0x040fe400078e023d */
[----:B------:R-:W-:Y:S02]  /*2060*/  IMAD.MOV R18, RZ, RZ, -R16 ;  /* 0x000000ffff127224 */ /* 0x000fe400078e0a10 */
[C---:B------:R-:W-:Y:S02]  /*2070*/  IMAD R57, R4.reuse, R20, R57 ;  /* 0x0000001404397224 */ /* 0x040fe400078e0239 */
[----:B------:R-:W-:Y:S02]  /*2080*/  IMAD.MOV.U32 R16, RZ, RZ, R9 ;  /* 0x000000ffff107224 */ /* 0x000fe400078e0009 */
[----:B------:R-:W-:Y:S01]  /*2090*/  @!P1 IMAD.IADD R53, R53, 0x1, -R4 ;  /* 0x0000000135359824 */ /* 0x000fe200078e0a04 */
[C---:B------:R-:W-:Y:S01]  /*20a0*/  ISETP.GT.U32.AND P1, PT, R4.reuse, R57, PT ;  /* 0x000000390400720c */ /* 0x040fe20003f24070 */
[----:B------:R-:W-:Y:S01]  /*20b0*/  @!P3 IMAD.MOV R16, RZ, RZ, -R16 ;  /* 0x000000ffff10b224 */ /* 0x000fe200078e0a10 */
[----:B------:R-:W-:Y:S01]  /*20c0*/  ISETP.GT.U32.AND P3, PT, R4, R55, PT ;  /* 0x000000370400720c */ /* 0x000fe20003f64070 */
[----:B------:R-:W-:-:S02]  /*20d0*/  @!P4 IMAD.IADD R59, R59, 0x1, -R4 ;  /* 0x000000013b3bc824 */ /* 0x000fc400078e0a04 */
[----:B------:R-:W-:-:S04]  /*20e0*/  IMAD.HI.U32 R20, R8, R63, RZ ;  /* 0x0000003f08147227 */ /* 0x000fc800078e00ff */
[C---:B------:R-:W-:Y:S02]  /*20f0*/  IMAD R67, R4.reuse, R18, R67 ;  /* 0x0000001204437224 */ /* 0x040fe400078e0243 */
[----:B------:R-:W-:Y:S01]  /*2100*/  @!P2 IMAD.MOV R51, RZ, RZ, -R51 ;  /* 0x000000ffff33a224 */ /* 0x000fe200078e0a33 */
[----:B------:R-:W-:Y:S01]  /*2110*/  ISETP.GT.U32.AND P2, PT, R4, R59, PT ;  /* 0x0000003b0400720c */ /* 0x000fe20003f44070 */
[----:B------:R-:W-:Y:S02]  /*2120*/  IMAD.MOV R20, RZ, RZ, -R20 ;  /* 0x000000ffff147224 */ /* 0x000fe400078e0a14 */
[----:B------:R-:W-:-:S04]  /*2130*/  IMAD.HI.U32 R8, R8, R65, RZ ;  /* 0x0000004108087227 */ /* 0x000fc800078e00ff */
[----:B------:R-:W-:Y:S01]  /*2140*/  @!P5 IMAD.MOV R49, RZ, RZ, -R49 ;  /* 0x000000ffff31d224 */ /* 0x000fe200078e0a31 */
[C---:B------:R-:W-:Y:S01]  /*2150*/  ISETP.GT.U32.AND P5, PT, R4.reuse, R67, PT ;  /* 0x000000430400720c */ /* 0x040fe20003fa4070 */
[C---:B------:R-:W-:Y:S02]  /*2160*/  IMAD R63, R4.reuse, R20, R63 ;  /* 0x00000014043f7224 */ /* 0x040fe400078e023f */
[----:B------:R-:W-:Y:S02]  /*2170*/  IMAD.MOV R8, RZ, RZ, -R8 ;  /* 0x000000ffff087224 */ /* 0x000fe400078e0a08 */
[--C-:B------:R-:W-:Y:S01]  /*2180*/  @!P1 IMAD.IADD R57, R57, 0x1, -R4.reuse ;  /* 0x0000000139399824 */ /* 0x100fe200078e0a04 */
[C---:B------:R-:W-:Y:S01]  /*2190*/  ISETP.GT.U32.AND P1, PT, R4.reuse, R61, PT ;  /* 0x0000003d0400720c */ /* 0x040fe20003f24070 */
[--C-:B------:R-:W-:Y:S01]  /*21a0*/  @!P3 IMAD.IADD R55, R55, 0x1, -R4.reuse ;  /* 0x000000013737b824 */ /* 0x100fe200078e0a04 */
[C---:B------:R-:W-:Y:S01]  /*21b0*/  ISETP.GT.U32.AND P3, PT, R4.reuse, R63, PT ;  /* 0x0000003f0400720c */ /* 0x040fe20003f64070 */
[C---:B------:R-:W-:Y:S01]  /*21c0*/  IMAD R65, R4.reuse, R8, R65 ;  /* 0x0000000804417224 */ /* 0x040fe200078e0241 */
[----:B------:R-:W-:Y:S01]  /*21d0*/  ISETP.GT.U32.AND P4, PT, R4, R57, PT ;  /* 0x000000390400720c */ /* 0x000fe20003f84070 */
[----:B------:R-:W-:-:S02]  /*21e0*/  @!P2 IMAD.IADD R59, R59, 0x1, -R4 ;  /* 0x000000013b3ba824 */ /* 0x000fc400078e0a04 */
[--C-:B------:R-:W-:Y:S01]  /*21f0*/  @!P5 IMAD.IADD R67, R67, 0x1, -R4.reuse ;  /* 0x000000014343d824 */ /* 0x100fe200078e0a04 */
[----:B------:R-:W-:Y:S01]  /*2200*/  ISETP.GT.U32.AND P2, PT, R4, R65, PT ;  /* 0x000000410400720c */ /* 0x000fe20003f44070 */
[----:B------:R-:W-:Y:S01]  /*2210*/  @!P0 IMAD.MOV R55, RZ, RZ, -R55 ;  /* 0x000000ffff378224 */ /* 0x000fe200078e0a37 */
[----:B------:R-:W-:Y:S01]  /*2220*/  ISETP.GE.AND P5, PT, R28, RZ, PT ;  /* 0x000000ff1c00720c */ /* 0x000fe20003fa6270 */
[----:B------:R-:W-:Y:S01]  /*2230*/  IMAD.U32 R8, RZ, RZ, UR12 ;  /* 0x0000000cff087e24 */ /* 0x000fe2000f8e00ff */
[C---:B------:R-:W-:Y:S01]  /*2240*/  ISETP.GT.U32.AND P0, PT, R4.reuse, R67, PT ;  /* 0x000000430400720c */ /* 0x040fe20003f04070 */
[--C-:B------:R-:W-:Y:S02]  /*2250*/  @!P1 IMAD.IADD R61, R61, 0x1, -R4.reuse ;  /* 0x000000013d3d9824 */ /* 0x100fe400078e0a04 */
[----:B------:R-:W-:Y:S01]  /*2260*/  @!P3 IMAD.IADD R63, R63, 0x1, -R4 ;  /* 0x000000013f3fb824 */ /* 0x000fe200078e0a04 */
[----:B------:R-:W-:Y:S01]  /*2270*/  SHF.R.U32.HI R249, RZ, 0x4, R8 ;  /* 0x00000004fff97819 */ /* 0x000fe20000011608 */
[----:B------:R-:W-:Y:S01]  /*2280*/  IMAD.U32 R9, RZ, RZ, UR12 ;  /* 0x0000000cff097e24 */ /* 0x000fe2000f8e00ff */
[C---:B------:R-:W-:Y:S01]  /*2290*/  ISETP.GT.U32.AND P1, PT, R4.reuse, R61, PT ;  /* 0x0000003d0400720c */ /* 0x040fe20003f24070 */
[--C-:B------:R-:W-:Y:S01]  /*22a0*/  @!P4 IMAD.IADD R57, R57, 0x1, -R4.reuse ;  /* 0x000000013939c824 */ /* 0x100fe200078e0a04 */
[----:B------:R-:W-:Y:S01]  /*22b0*/  ISETP.GT.U32.AND P3, PT, R4, R63, PT ;  /* 0x0000003f0400720c */ /* 0x000fe20003f64070 */
[--C-:B------:R-:W-:Y:S01]  /*22c0*/  @!P2 IMAD.IADD R65, R65, 0x1, -R4.reuse ;  /* 0x000000014141a824 */ /* 0x100fe200078e0a04 */
[----:B------:R-:W-:Y:S01]  /*22d0*/  SGXT.U32 R249, R249, 0xe ;  /* 0x0000000ef9f9781a */ /* 0x000fe20000000000 */
[----:B------:R-:W-:Y:S01]  /*22e0*/  VIADD R8, R9, 0x2000 ;  /* 0x0000200009087836 */ /* 0x000fe20000000000 */
[----:B------:R-:W-:Y:S01]  /*22f0*/  ISETP.GE.AND P4, PT, R26, RZ, PT ;  /* 0x000000ff1a00720c */ /* 0x000fe20003f86270 */
[----:B------:R-:W-:Y:S01]  /*2300*/  IMAD.MOV.U32 R9, RZ, RZ, RZ ;  /* 0x000000ffff097224 */ /* 0x000fe200078e00ff */
[----:B------:R-:W-:Y:S01]  /*2310*/  ISETP.GT.U32.AND P2, PT, R4, R65, PT ;  /* 0x000000410400720c */ /* 0x000fe20003f44070 */
[--C-:B------:R-:W-:Y:S01]  /*2320*/  @!P0 IMAD.IADD R67, R67, 0x1, -R4.reuse ;  /* 0x0000000143438824 */ /* 0x100fe200078e0a04 */
[----:B------:R-:W-:Y:S01]  /*2330*/  IADD3 R20, P0, R249, 0x80, RZ ;  /* 0x00000080f9147810 */ /* 0x000fe20007f1e0ff */
[----:B------:R-:W-:Y:S01]  /*2340*/  @!P6 IMAD.MOV R53, RZ, RZ, -R53 ;  /* 0x000000ffff35e224 */ /* 0x000fe200078e0a35 */
[----:B------:R-:W-:Y:S01]  /*2350*/  ISETP.GE.AND P6, PT, R24, RZ, PT ;  /* 0x000000ff1800720c */ /* 0x000fe20003fc6270 */
[--C-:B------:R-:W-:Y:S01]  /*2360*/  @!P1 IMAD.IADD R61, R61, 0x1, -R4.reuse ;  /* 0x000000013d3d9824 */ /* 0x100fe200078e0a04 */
[----:B------:R-:W-:Y:S01]  /*2370*/  IADD3.X R18, R9, 0x40000040, RZ, P0, !PT ;  /* 0x4000004009127810 */ /* 0x000fe200007fe4ff */
[--C-:B------:R-:W-:Y:S01]  /*2380*/  @!P3 IMAD.IADD R63, R63, 0x1, -R4.reuse ;  /* 0x000000013f3fb824 */ /* 0x100fe200078e0a04 */
[----:B------:R-:W-:Y:S01]  /*2390*/  ISETP.GE.AND P0, PT, R22, RZ, PT ;  /* 0x000000ff1600720c */ /* 0x000fe20003f06270 */
[----:B------:R-:W-:Y:S01]  /*23a0*/  IMAD R5, R5, UR4, RZ ;  /* 0x0000000405057c24 */ /* 0x000fe2000f8e02ff */
[----:B------:R-:W-:Y:S01]  /*23b0*/  ISETP.GE.AND P1, PT, R30, RZ, PT ;  /* 0x000000ff1e00720c */ /* 0x000fe20003f26270 */
[----:B------:R-:W-:Y:S01]  /*23c0*/  ULDC UR4, c[0x0][0x240] ;  /* 0x0000900000047ab9 */ /* 0x000fe20000000800 */
[----:B------:R-:W-:Y:S01]  /*23d0*/  ISETP.GE.AND P3, PT, R32, RZ, PT ;  /* 0x000000ff2000720c */ /* 0x000fe20003f66270 */
[----:B------:R-:W-:Y:S01]  /*23e0*/  @!P2 IMAD.IADD R65, R65, 0x1, -R4 ;  /* 0x000000014141a824 */ /* 0x000fe200078e0a04 */
[----:B------:R-:W-:Y:S01]  /*23f0*/  R2UR UR11, R9 ;  /* 0x00000000090b72ca */ /* 0x000fe200000e0000 */
[----:B------:R-:W-:Y:S01]  /*2400*/  @!P4 IMAD.MOV R57, RZ, RZ, -R57 ;  /* 0x000000ffff39c224 */ /* 0x000fe200078e0a39 */
[----:B------:R-:W-:Y:S01]  /*2410*/  ISETP.NE.AND P2, PT, R35, RZ, PT ;  /* 0x000000ff2300720c */ /* 0x000fe20003f45270 */
[----:B------:R-:W-:Y:S01]  /*2420*/  @!P5 IMAD.MOV R59, RZ, RZ, -R59 ;  /* 0x000000ffff3bd224 */ /* 0x000fe200078e0a3b */
[----:B------:R-:W-:Y:S01]  /*2430*/  LOP3.LUT R9, RZ, R35, RZ, 0x33, !PT ;  /* 0x00000023ff097212 */ /* 0x000fe200078e33ff */
[----:B------:R-:W-:Y:S01]  /*2440*/  @!P6 IMAD.MOV R67, RZ, RZ, -R67 ;  /* 0x000000ffff43e224 */ /* 0x000fe200078e0a43 */
[----:B------:R-:W-:Y:S01]  /*2450*/  SHF.R.U32.HI R8, RZ, 0x4, R8 ;  /* 0x00000004ff087819 */ /* 0x000fe20000011608 */
[----:B------:R-:W-:Y:S01]  /*2460*/  @!P0 IMAD.MOV R65, RZ, RZ, -R65 ;  /* 0x000000ffff418224 */ /* 0x000fe200078e0a41 */
[C---:B------:R-:W-:Y:S01]  /*2470*/  SEL R15, R9.reuse, R15, !P2 ;  /* 0x0000000f090f7207 */ /* 0x040fe20005000000 */
[----:B------:R-:W-:Y:S01]  /*2480*/  @!P1 IMAD.MOV R61, RZ, RZ, -R61 ;  /* 0x000000ffff3d9224 */ /* 0x000fe200078e0a3d */
[C---:B------:R-:W-:Y:S01]  /*2490*/  SEL R10, R9.reuse, R10, !P2 ;  /* 0x0000000a090a7207 */ /* 0x040fe20005000000 */
[----:B------:R-:W-:Y:S01]  /*24a0*/  @!P3 IMAD.MOV R63, RZ, RZ, -R63 ;  /* 0x000000ffff3fb224 */ /* 0x000fe200078e0a3f */
[----:B------:R-:W-:Y:S01]  /*24b0*/  SEL R11, R9, R11, !P2 ;  /* 0x0000000b090b7207 */ /* 0x000fe20005000000 */
[----:B------:R-:W-:Y:S01]  /*24c0*/  IMAD R15, R15, UR4, RZ ;  /* 0x000000040f0f7c24 */ /* 0x000fe2000f8e02ff */
[----:B------:R-:W-:Y:S01]  /*24d0*/  SEL R13, R9, R13, !P2 ;  /* 0x0000000d090d7207 */ /* 0x000fe20005000000 */
[----:B------:R-:W-:Y:S01]  /*24e0*/  IMAD R10, R10, UR4, RZ ;  /* 0x000000040a0a7c24 */ /* 0x000fe2000f8e02ff */
[----:B------:R-:W-:Y:S01]  /*24f0*/  LEA R164, P0, R5, UR16, 0x1 ;  /* 0x0000001005a47c11 */ /* 0x000fe2000f8008ff */
[----:B------:R-:W-:Y:S01]  /*2500*/  IMAD R11, R11, UR4, RZ ;  /* 0x000000040b0b7c24 */ /* 0x000fe2000f8e02ff */
[----:B------:R-:W-:Y:S01]  /*2510*/  SEL R27, R9, R27, !P2 ;  /* 0x0000001b091b7207 */ /* 0x000fe20005000000 */
[----:B------:R-:W-:Y:S01]  /*2520*/  IMAD R13, R13, UR4, RZ ;  /* 0x000000040d0d7c24 */ /* 0x000fe2000f8e02ff */
[----:B------:R-:W-:-:S02]  /*2530*/  SEL R17, R9, R17, !P2 ;  /* 0x0000001109117207 */ /* 0x000fc40005000000 */
[----:B------:R-:W-:Y:S02]  /*2540*/  CS2R R34, SRZ ;  /* 0x0000000000227805 */ /* 0x000fe4000001ff00 */
[----:B------:R-:W-:Y:S01]  /*2550*/  SEL R19, R9, R19, !P2 ;  /* 0x0000001309137207 */ /* 0x000fe20005000000 */
[----:B------:R-:W-:Y:S01]  /*2560*/  IMAD R27, R27, UR4, RZ ;  /* 0x000000041b1b7c24 */ /* 0x000fe2000f8e02ff */
        /* <DEDUP_REMOVED lines=8> */
[----:B------:R-:W-:Y:S01]  /*25f0*/  LEA.HI.X.SX32 R165, R5, UR17, 0x1, P0 ;  /* 0x0000001105a57c11 */ /* 0x000fe200080f0eff */
[----:B------:R-:W-:Y:S01]  /*2600*/  ULDC.64 UR16, c[0x0][0x218] ;  /* 0x0000860000107ab9 */ /* 0x000fe20000000a00 */
[C---:B------:R-:W-:Y:S01]  /*2610*/  SEL R29, R9.reuse, R29, !P2 ;  /* 0x0000001d091d7207 */ /* 0x040fe20005000000 */
        /* <DEDUP_REMOVED lines=41> */
[----:B------:R-:W-:Y:S01]  /*28b0*/  LEA R241, P1, R15, UR16, 0x1 ;  /* 0x000000100ff17c11 */ /* 0x000fe2000f8208ff */
[----:B------:R-:W-:Y:S01]  /*28c0*/  IMAD R65, R65, UR4, RZ ;  /* 0x0000000441417c24 */ /* 0x000fe2000f8e02ff */
[----:B------:R-:W-:Y:S01]  /*28d0*/  LEA R248, P4, R10, UR16, 0x1 ;  /* 0x000000100af87c11 */ /* 0x000fe2000f8808ff */
[----:B------:R-:W-:Y:S01]  /*28e0*/  IMAD R9, R9, UR4, RZ ;  /* 0x0000000409097c24 */ /* 0x000fe2000f8e02ff */
[----:B------:R-:W-:-:S02]  /*28f0*/  LEA R246, P3, R11, UR16, 0x1 ;  /* 0x000000100bf67c11 */ /* 0x000fc4000f8608ff */
[----:B------:R-:W-:Y:S02]  /*2900*/  CS2R R66, SRZ ;  /* 0x0000000000427805 */ /* 0x000fe4000001ff00 */
[----:B------:R-:W-:Y:S01]  /*2910*/  LEA R244, P2, R13, UR16, 0x1 ;  /* 0x000000100df47c11 */ /* 0x000fe2000f8408ff */
[----:B------:R-:W-:Y:S01]  /*2920*/  UMOV UR4, 0xfffffffe ;  /* 0xfffffffe00047882 */ /* 0x000fe20000000000 */
[----:B------:R-:W-:Y:S01]  /*2930*/  LEA.HI.X.SX32 R240, R15, UR17, 0x1, P1 ;  /* 0x000000110ff07c11 */ /* 0x000fe200088f0eff */
[----:B------:R-:W-:Y:S01]  /*2940*/  IMAD.U32 R4, RZ, RZ, UR7 ;  /* 0x00000007ff047e24 */ /* 0x000fe2000f8e00ff */
[----:B------:R-:W-:Y:S01]  /*2950*/  LEA.HI.X.SX32 R247, R10, UR17, 0x1, P4 ;  /* 0x000000110af77c11 */ /* 0x000fe2000a0f0eff */
[----:B------:R-:W-:Y:S01]  /*2960*/  UMOV UR7, 0x80000020 ;  /* 0x8000002000077882 */ /* 0x000fe20000000000 */
[----:B------:R-:W-:Y:S02]  /*2970*/  LEA.HI.X.SX32 R245, R11, UR17, 0x1, P3 ;  /* 0x000000110bf57c11 */ /* 0x000fe400098f0eff */
[----:B------:R-:W-:-:S02]  /*2980*/  LEA.HI.X.SX32 R243, R13, UR17, 0x1, P2 ;  /* 0x000000110df37c11 */ /* 0x000fc400090f0eff */
[----:B------:R-:W-:Y:S02]  /*2990*/  LEA R203, P1, R27, UR16, 0x1 ;  /* 0x000000101bcb7c11 */ /* 0x000fe4000f8208ff */
[----:B------:R-:W-:Y:S02]  /*29a0*/  LEA R239, P0, R17, UR16, 0x1 ;  /* 0x0000001011ef7c11 */ /* 0x000fe4000f8008ff */
[----:B------:R-:W-:Y:S02]  /*29b0*/  LEA R223, P6, R19, UR16, 0x1 ;  /* 0x0000001013df7c11 */ /* 0x000fe4000f8c08ff */
[----:B------:R-:W-:Y:S02]  /*29c0*/  LEA R219, P5, R21, UR16, 0x1 ;  /* 0x0000001015db7c11 */ /* 0x000fe4000f8a08ff */
[----:B------:R-:W-:Y:S02]  /*29d0*/  LEA R215, P4, R23, UR16, 0x1 ;  /* 0x0000001017d77c11 */ /* 0x000fe4000f8808ff */
[----:B------:R-:W-:-:S02]  /*29e0*/  LEA R211, P3, R12, UR16, 0x1 ;  /* 0x000000100cd37c11 */ /* 0x000fc4000f8608ff */
[----:B------:R-:W-:Y:S02]  /*29f0*/  LEA R207, P2, R25, UR16, 0x1 ;  /* 0x0000001019cf7c11 */ /* 0x000fe4000f8408ff */
[----:B------:R-:W-:Y:S02]  /*2a00*/  LEA.HI.X.SX32 R202, R27, UR17, 0x1, P1 ;  /* 0x000000111bca7c11 */ /* 0x000fe400088f0eff */
[----:B------:R-:W-:Y:S02]  /*2a10*/  CS2R R26, SRZ ;  /* 0x00000000001a7805 */ /* 0x000fe4000001ff00 */
[----:B------:R-:W-:Y:S02]  /*2a20*/  LEA.HI.X.SX32 R238, R17, UR17, 0x1, P0 ;  /* 0x0000001111ee7c11 */ /* 0x000fe400080f0eff */
[----:B------:R-:W-:Y:S02]  /*2a30*/  LEA.HI.X.SX32 R221, R19, UR17, 0x1, P6 ;  /* 0x0000001113dd7c11 */ /* 0x000fe4000b0f0eff */
[----:B------:R-:W-:-:S02]  /*2a40*/  LEA.HI.X.SX32 R217, R21, UR17, 0x1, P5 ;  /* 0x0000001115d97c11 */ /* 0x000fc4000a8f0eff */
[----:B------:R-:W-:Y:S02]  /*2a50*/  LEA.HI.X.SX32 R213, R23, UR17, 0x1, P4 ;  /* 0x0000001117d57c11 */ /* 0x000fe4000a0f0eff */
[----:B------:R-:W-:Y:S02]  /*2a60*/  LEA.HI.X.SX32 R209, R12, UR17, 0x1, P3 ;  /* 0x000000110cd17c11 */ /* 0x000fe400098f0eff */
[----:B------:R-:W-:Y:S02]  /*2a70*/  LEA.HI.X.SX32 R205, R25, UR17, 0x1, P2 ;  /* 0x0000001119cd7c11 */ /* 0x000fe400090f0eff */
[----:B------:R-:W-:Y:S02]  /*2a80*/  CS2R R24, SRZ ;  /* 0x0000000000187805 */ /* 0x000fe4000001ff00 */
[----:B------:R-:W-:Y:S02]  /*2a90*/  LEA R187, P1, R41, UR16, 0x1 ;  /* 0x0000001029bb7c11 */ /* 0x000fe4000f8208ff */
[----:B------:R-:W-:-:S02]  /*2aa0*/  LEA R199, P0, R29, UR16, 0x1 ;  /* 0x000000101dc77c11 */ /* 0x000fc4000f8008ff */
[----:B------:R-:W-:Y:S02]  /*2ab0*/  LEA R201, P6, R31, UR16, 0x1 ;  /* 0x000000101fc97c11 */ /* 0x000fe4000f8c08ff */
[----:B------:R-:W-:Y:S02]  /*2ac0*/  LEA R195, P5, R33, UR16, 0x1 ;  /* 0x0000001021c37c11 */ /* 0x000fe4000f8a08ff */
[----:B------:R-:W-:Y:S02]  /*2ad0*/  LEA R193, P4, R37, UR16, 0x1 ;  /* 0x0000001025c17c11 */ /* 0x000fe4000f8808ff */
[----:B------:R-:W-:Y:S02]  /*2ae0*/  LEA R190, P3, R14, UR16, 0x1 ;  /* 0x000000100ebe7c11 */ /* 0x000fe4000f8608ff */
[----:B------:R-:W-:Y:S02]  /*2af0*/  LEA R189, P2, R39, UR16, 0x1 ;  /* 0x0000001027bd7c11 */ /* 0x000fe4000f8408ff */
[----:B------:R-:W-:-:S02]  /*2b00*/  SGXT.U32 R8, R8, 0xe ;  /* 0x0000000e0808781a */ /* 0x000fc40000000000 */
[----:B------:R-:W-:Y:S02]  /*2b10*/  LEA.HI.X.SX32 R186, R41, UR17, 0x1, P1 ;  /* 0x0000001129ba7c11 */ /* 0x000fe400088f0eff */
[----:B------:R-:W-:Y:S02]  /*2b20*/  CS2R R40, SRZ ;  /* 0x0000000000287805 */ /* 0x000fe4000001ff00 */
[----:B------:R-:W-:Y:S02]  /*2b30*/  LEA.HI.X.SX32 R198, R29, UR17, 0x1, P0 ;  /* 0x000000111dc67c11 */ /* 0x000fe400080f0eff */
[----:B------:R-:W-:Y:S02]  /*2b40*/  CS2R R28, SRZ ;  /* 0x00000000001c7805 */ /* 0x000fe4000001ff00 */
[----:B------:R-:W-:Y:S02]  /*2b50*/  LEA.HI.X.SX32 R196, R31, UR17, 0x1, P6 ;  /* 0x000000111fc47c11 */ /* 0x000fe4000b0f0eff */
[----:B------:R-:W-:-:S02]  /*2b60*/  CS2R R30, SRZ ;  /* 0x00000000001e7805 */ /* 0x000fc4000001ff00 */
[----:B------:R-:W-:Y:S02]  /*2b70*/  LEA.HI.X.SX32 R194, R33, UR17, 0x1, P5 ;  /* 0x0000001121c27c11 */ /* 0x000fe4000a8f0eff */
[----:B------:R-:W-:Y:S02]  /*2b80*/  CS2R R32, SRZ ;  /* 0x0000000000207805 */ /* 0x000fe4000001ff00 */
[----:B------:R-:W-:Y:S02]  /*2b90*/  LEA.HI.X.SX32 R192, R37, UR17, 0x1, P4 ;  /* 0x0000001125c07c11 */ /* 0x000fe4000a0f0eff */
[----:B------:R-:W-:Y:S02]  /*2ba0*/  CS2R R36, SRZ ;  /* 0x0000000000247805 */ /* 0x000fe4000001ff00 */
[----:B------:R-:W-:Y:S02]  /*2bb0*/  LEA.HI.X.SX32 R191, R14, UR17, 0x1, P3 ;  /* 0x000000110ebf7c11 */ /* 0x000fe400098f0eff */
[----:B------:R-:W-:-:S02]  /*2bc0*/  LEA.HI.X.SX32 R188, R39, UR17, 0x1, P2 ;  /* 0x0000001127bc7c11 */ /* 0x000fc400090f0eff */
[----:B------:R-:W-:Y:S02]  /*2bd0*/  CS2R R38, SRZ ;  /* 0x0000000000267805 */ /* 0x000fe4000001ff00 */
[----:B------:R-:W-:Y:S02]  /*2be0*/  LEA R173, P1, R53, UR16, 0x1 ;  /* 0x0000001035ad7c11 */ /* 0x000fe4000f8208ff */
[----:B------:R-:W-:Y:S02]  /*2bf0*/  R2UR UR8, R20 ;  /* 0x00000000140872ca */ /* 0x000fe400000e0000 */
[----:B------:R-:W-:Y:S02]  /*2c00*/  R2UR UR10, R8 ;  /* 0x00000000080a72ca */ /* 0x000fe400000e0000 */
[----:B------:R-:W-:Y:S02]  /*2c10*/  R2UR UR9, R18 ;  /* 0x00000000120972ca */ /* 0x000fe400000e0000 */
[----:B------:R-:W-:-:S02]  /*2c20*/  LEA R185, P0, R43, UR16, 0x1 ;  /* 0x000000102bb97c11 */ /* 0x000fc4000f8008ff */
[----:B------:R-:W-:Y:S02]  /*2c30*/  LEA R183, P6, R45, UR16, 0x1 ;  /* 0x000000102db77c11 */ /* 0x000fe4000f8c08ff */
[----:B------:R-:W-:Y:S02]  /*2c40*/  LEA R181, P5, R47, UR16, 0x1 ;  /* 0x000000102fb57c11 */ /* 0x000fe4000f8a08ff */
[----:B------:R-:W-:Y:S02]  /*2c50*/  LEA R179, P4, R16, UR16, 0x1 ;  /* 0x0000001010b37c11 */ /* 0x000fe4000f8808ff */
[----:B------:R-:W-:Y:S01]  /*2c60*/  LEA R177, P3, R49, UR16, 0x1 ;  /* 0x0000001031b17c11 */ /* 0x000fe2000f8608ff */
[----:B------:R-:W-:Y:S01]  /*2c70*/  UIADD3.64 UR10, UR10, -UR4, URZ ;  /* 0x800000040a0a7297 */ /* 0x000fe2000fffe03f */
[----:B------:R-:W-:Y:S01]  /*2c80*/  LEA R174, P2, R51, UR16, 0x1 ;  /* 0x0000001033ae7c11 */ /* 0x000fe2000f8408ff */
[----:B------:R-:W-:Y:S01]  /*2c90*/  UIADD3.64 UR20, UR8, 0x100, URZ ;  /* 0x0000010008147897 */ /* 0x000fe2000fffe03f */
[----:B------:R-:W-:-:S02]  /*2ca0*/  LEA.HI.X.SX32 R172, R53, UR17, 0x1, P1 ;  /* 0x0000001135ac7c11 */ /* 0x000fc400088f0eff */
[----:B------:R-:W-:Y:S02]  /*2cb0*/  CS2R R52, SRZ ;  /* 0x0000000000347805 */ /* 0x000fe4000001ff00 */
[----:B------:R-:W-:Y:S02]  /*2cc0*/  LEA.HI.X.SX32 R184, R43, UR17, 0x1, P0 ;  /* 0x000000112bb87c11 */ /* 0x000fe400080f0eff */
[----:B------:R-:W-:Y:S02]  /*2cd0*/  CS2R R42, SRZ ;  /* 0x00000000002a7805 */ /* 0x000fe4000001ff00 */
[----:B------:R-:W-:Y:S02]  /*2ce0*/  LEA.HI.X.SX32 R182, R45, UR17, 0x1, P6 ;  /* 0x000000112db67c11 */ /* 0x000fe4000b0f0eff */
[----:B------:R-:W-:Y:S02]  /*2cf0*/  CS2R R44, SRZ ;  /* 0x00000000002c7805 */ /* 0x000fe4000001ff00 */
[----:B------:R-:W-:-:S02]  /*2d00*/  LEA.HI.X.SX32 R180, R47, UR17, 0x1, P5 ;  /* 0x000000112fb47c11 */ /* 0x000fc4000a8f0eff */
[----:B------:R-:W-:Y:S02]  /*2d10*/  CS2R R46, SRZ ;  /* 0x00000000002e7805 */ /* 0x000fe4000001ff00 */
[----:B------:R-:W-:Y:S02]  /*2d20*/  LEA.HI.X.SX32 R178, R16, UR17, 0x1, P4 ;  /* 0x0000001110b27c11 */ /* 0x000fe4000a0f0eff */
[----:B------:R-:W-:Y:S02]  /*2d30*/  LEA.HI.X.SX32 R176, R49, UR17, 0x1, P3 ;  /* 0x0000001131b07c11 */ /* 0x000fe400098f0eff */
[----:B------:R-:W-:Y:S02]  /*2d40*/  CS2R R48, SRZ ;  /* 0x0000000000307805 */ /* 0x000fe4000001ff00 */
[----:B------:R-:W-:Y:S02]  /*2d50*/  LEA.HI.X.SX32 R175, R51, UR17, 0x1, P2 ;  /* 0x0000001133af7c11 */ /* 0x000fe400090f0eff */
[----:B------:R-:W-:-:S02]  /*2d60*/  CS2R R50, SRZ ;  /* 0x0000000000327805 */ /* 0x000fc4000001ff00 */
[----:B------:R-:W-:Y:S02]  /*2d70*/  LEA R171, P1, R9, UR16, 0x1 ;  /* 0x0000001009ab7c11 */ /* 0x000fe4000f8208ff */
[----:B------:R-:W-:Y:S02]  /*2d80*/  LEA R158, P0, R55, UR16, 0x1 ;  /* 0x00000010379e7c11 */ /* 0x000fe4000f8008ff */
[----:B------:R-:W-:Y:S02]  /*2d90*/  LEA R162, P6, R57, UR16, 0x1 ;  /* 0x0000001039a27c11 */ /* 0x000fe4000f8c08ff */
[----:B------:R-:W-:Y:S02]  /*2da0*/  LEA R156, P5, R59, UR16, 0x1 ;  /* 0x000000103b9c7c11 */ /* 0x000fe4000f8a08ff */
[----:B------:R-:W-:Y:S02]  /*2db0*/  LEA R166, P4, R61, UR16, 0x1 ;  /* 0x000000103da67c11 */ /* 0x000fe4000f8808ff */
[----:B------:R-:W-:-:S02]  /*2dc0*/  LEA R168, P3, R63, UR16, 0x1 ;  /* 0x000000103fa87c11 */ /* 0x000fc4000f8608ff */
[----:B------:R-:W-:Y:S02]  /*2dd0*/  LEA R160, P2, R65, UR16, 0x1 ;  /* 0x0000001041a07c11 */ /* 0x000fe4000f8408ff */
[----:B------:R-:W-:Y:S02]  /*2de0*/  R2UR UR6, R8 ;  /* 0x00000000080672ca */ /* 0x000fe400000e0000 */
[----:B------:R-:W-:Y:S02]  /*2df0*/  LEA.HI.X.SX32 R170, R9, UR17, 0x1, P1 ;  /* 0x0000001109aa7c11 */ /* 0x000fe400088f0eff */
[----:B------:R-:W-:Y:S02]  /*2e00*/  LOP3.LUT R5, R2, 0x10, RZ, 0x3c, !PT ;  /* 0x0000001002057812 */ /* 0x000fe400078e3cff */
[----:B------:R-:W-:Y:S02]  /*2e10*/  LEA.HI.X.SX32 R159, R55, UR17, 0x1, P0 ;  /* 0x00000011379f7c11 */ /* 0x000fe400080f0eff */
[----:B------:R-:W-:-:S02]  /*2e20*/  CS2R R54, SRZ ;  /* 0x0000000000367805 */ /* 0x000fc4000001ff00 */
        /* <DEDUP_REMOVED lines=10> */
[C---:B------:R-:W-:Y:S01]  /*2ed0*/  LOP3.LUT R9, R2.reuse, 0x20, RZ, 0x3c, !PT ;  /* 0x0000002002097812 */ /* 0x040fe200078e3cff */
[----:B------:R-:W-:Y:S01]  /*2ee0*/  UIADD3.64 UR16, UR8, 0x80, URZ ;  /* 0x0000008008107897 */ /* 0x000fe2000fffe03f */
[----:B------:R-:W-:-:S02]  /*2ef0*/  LOP3.LUT R8, R2, 0x30, RZ, 0x3c, !PT ;  /* 0x0000003002087812 */ /* 0x000fc400078e3cff */
[C---:B------:R-:W-:Y:S02]  /*2f00*/  LOP3.LUT R5, R2.reuse, 0x40, RZ, 0x3c, !PT ;  /* 0x0000004002057812 */ /* 0x040fe400078e3cff */
[C---:B------:R-:W-:Y:S02]  /*2f10*/  LOP3.LUT R9, R2.reuse, 0x50, RZ, 0x3c, !PT ;  /* 0x0000005002097812 */ /* 0x040fe400078e3cff */
[C---:B------:R-:W-:Y:S02]  /*2f20*/  LOP3.LUT R8, R2.reuse, 0x60, RZ, 0x3c, !PT ;  /* 0x0000006002087812 */ /* 0x040fe400078e3cff */
[----:B------:R-:W-:-:S07]  /*2f30*/  LOP3.LUT R5, R2, 0x70, RZ, 0x3c, !PT ;  /* 0x0000007002057812 */ /* 0x000fce00078e3cff */
.L_x_1:
[----:B------:R-:W0:Y:S01]  /*2f40*/  LDC R5, c[0x0][0x238] ;  /* 0x00008e00ff057b82 */ /* 0x000e220000000800 */
[C---:B------:R-:W-:Y:S02]  /*2f50*/  ISETP.GT.AND P1, PT, R4.reuse, 0x8, PT ;  /* 0x000000080400780c */ /* 0x040fe40003f24270 */
[----:B------:R-:W-:Y:S02]  /*2f60*/  ISETP.GT.AND P0, PT, R4, RZ, PT ;  /* 0x000000ff0400720c */ /* 0x000fe40003f04270 */
[----:B------:R-:W-:-:S03]  /*2f70*/  PRMT R16, RZ, 0x7610, R16 ;  /* 0x00007610ff107816 */ /* 0x000fc60000000010 */
[----:B------:R-:W1:Y:S01]  /*2f80*/  LDC R10, c[0x0][0x238] ;  /* 0x00008e00ff0a7b82 */ /* 0x000e620000000800 */
[----:B------:R-:W-:-:S07]  /*2f90*/  PRMT R154, RZ, 0x7610, R154 ;  /* 0x00007610ff9a7816 */ /* 0x000fce000000009a */
[----:B------:R-:W2:Y:S01]  /*2fa0*/  @P0 LDG.E.U16 R16, desc[UR14][R164.64] ;  /* 0x0000000ea4100981 */ /* 0x000ea2000c1e1500 */
[----:B------:R-:W-:Y:S01]  /*2fb0*/  PRMT R15, RZ, 0x7610, R15 ;  /* 0x00007610ff0f7816 */ /* 0x000fe2000000000f */
[----:B------:R-:W3:Y:S01]  /*2fc0*/  LDC R18, c[0x0][0x238] ;  /* 0x00008e00ff127b82 */ /* 0x000ee20000000800 */
[----:B0-----:R-:W-:-:S04]  /*2fd0*/  IMAD.SHL.U32 R5, R5, 0x8, RZ ;  /* 0x0000000805057824 */ /* 0x001fc800078e00ff */
[----:B------:R-:W-:-:S04]  /*2fe0*/  IMAD.WIDE R8, R5, 0x2, R164 ;  /* 0x0000000205087825 */ /* 0x000fc800078e02a4 */
[----:B-1----:R-:W-:Y:S01]  /*2ff0*/  IMAD.SHL.U32 R10, R10, 0x10, RZ ;  /* 0x000000100a0a7824 */ /* 0x002fe200078e00ff */
[----:B------:R0:W4:Y:S01]  /*3000*/  @P1 LDG.E.U16 R154, desc[UR14][R8.64] ;  /* 0x0000000e089a1981 */ /* 0x000122000c1e1500 */
[----:B------:R-:W-:Y:S01]  /*3010*/  ISETP.GT.AND P0, PT, R4, 0x10, PT ;  /* 0x000000100400780c */ /* 0x000fe20003f04270 */
[----:B------:R-:W1:Y:S01]  /*3020*/  LDC R5, c[0x0][0x238] ;  /* 0x00008e00ff057b82 */ /* 0x000e620000000800 */
[----:B0-----:R-:W-:-:S07]  /*3030*/  IMAD.WIDE R8, R10, 0x2, R164 ;  /* 0x000000020a087825 */ /* 0x001fce00078e02a4 */
[----:B------:R-:W0:Y:S04]  /*3040*/  LDC R10, c[0x0][0x238] ;  /* 0x00008e00ff0a7b82 */ /* 0x000e280000000800 */
[----:B------:R5:W4:Y:S01]  /*3050*/  @P0 LDG.E.U16 R15, desc[UR14][R8.64] ;  /* 0x0000000e080f0981 */ /* 0x000b22000c1e1500 */
[----:B------:R-:W-:Y:S01]  /*3060*/  ISETP.GT.AND P1, PT, R4, 0x18, PT ;  /* 0x000000180400780c */ /* 0x000fe20003f24270 */
[----:B0-----:R-:W-:-:S04]  /*3070*/  IMAD R10, R10, 0x18, RZ ;  /* 0x000000180a0a7824 */ /* 0x001fc800078e02ff */
[----:B-----5:R-:W-:Y:S02]  /*3080*/  IMAD.WIDE R8, R10, 0x2, R164 ;  /* 0x000000020a087825 */ /* 0x020fe400078e02a4 */
[----:B------:R-:W0:Y:S01]  /*3090*/  LDC R10, c[0x0][0x238] ;  /* 0x00008e00ff0a7b82 */ /* 0x000e220000000800 */
[----:B------:R-:W-:Y:S02]  /*30a0*/  ISETP.GT.AND P0, PT, R4, 0x1, PT ;  /* 0x000000010400780c */ /* 0x000fe40003f04270 */
[----:B------:R-:W-:Y:S02]  /*30b0*/  PRMT R153, RZ, 0x7610, R153 ;  /* 0x00007610ff997816 */ /* 0x000fe40000000099 */
[----:B------:R-:W-:-:S04]  /*30c0*/  PRMT R14, RZ, 0x7610, R14 ;  /* 0x00007610ff0e7816 */ /* 0x000fc8000000000e */
[----:B------:R1:W5:Y:S02]  /*30d0*/  @P1 LDG.E.U16 R153, desc[UR14][R8.64] ;  /* 0x0000000e08991981 */ /* 0x000364000c1e1500 */
[----:B-1----:R-:W-:-:S04]  /*30e0*/  IMAD.WIDE R8, R5, 0x2, R164 ;  /* 0x0000000205087825 */ /* 0x002fc800078e02a4 */
[----:B0-----:R-:W-:Y:S01]  /*30f0*/  IMAD R10, R10, 0x9, RZ ;  /* 0x000000090a0a7824 */ /* 0x001fe200078e02ff */
[----:B------:R0:W5:Y:S03]  /*3100*/  @P0 LDG.E.U16 R14, desc[UR14][R8.64] ;  /* 0x0000000e080e0981 */ /* 0x000166000c1e1500 */
[----:B0-----:R-:W-:Y:S02]  /*3110*/  IMAD.WIDE R8, R10, 0x2, R164 ;  /* 0x000000020a087825 */ /* 0x001fe400078e02a4 */
[----:B------:R-:W0:Y:S01]  /*3120*/  LDC R10, c[0x0][0x238] ;  /* 0x00008e00ff0a7b82 */ /* 0x000e220000000800 */
[----:B------:R-:W-:Y:S02]  /*3130*/  ISETP.GT.AND P1, PT, R4, 0x9, PT ;  /* 0x000000090400780c */ /* 0x000fe40003f24270 */
[----:B------:R-:W-:-:S11]  /*3140*/  PRMT R152, RZ, 0x7610, R152 ;  /* 0x00007610ff987816 */ /* 0x000fd60000000098 */
[----:B------:R1:W5:Y:S01]  /*3150*/  @P1 LDG.E.U16 R152, desc[UR14][R8.64] ;  /* 0x0000000e08981981 */ /* 0x000362000c1e1500 */
[----:B0-----:R-:W-:-:S04]  /*3160*/  IMAD R10, R10, 0x11, RZ ;  /* 0x000000110a0a7824 */ /* 0x001fc800078e02ff */
[----:B-1----:R-:W-:Y:S02]  /*3170*/  IMAD.WIDE R8, R10, 0x2, R164 ;  /* 0x000000020a087825 */ /* 0x002fe400078e02a4 */
        /* <DEDUP_REMOVED lines=10> */
[----:B0-----:R-:W-:-:S04]  /*3220*/  IMAD.SHL.U32 R10, R10, 0x2, RZ ;  /* 0x000000020a0a7824 */ /* 0x001fc800078e00ff */
        /* <DEDUP_REMOVED lines=32> */
[C---:B------:R-:W-:Y:S02]  /*3430*/  ISETP.GT.AND P1, PT, R4.reuse, 0xb, PT ;  /* 0x0000000b0400780c */ /* 0x040fe40003f24270 */
[----:B------:R-:W-:Y:S02]  /*3440*/  PRMT R200, RZ, 0x7610, R200 ;  /* 0x00007610ffc87816 */ /* 0x000fe400000000c8 */
[----:B------:R-:W-:-:S09]  /*3450*/  ISETP.GT.AND P2, PT, R4, 0x13, PT ;  /* 0x000000130400780c */ /* 0x000fd20003f44270 */
[----:B------:R1:W5:Y:S01]  /*3460*/  @P1 LDG.E.U16 R200, desc[UR14][R8.64] ;  /* 0x0000000e08c81981 */ /* 0x000362000c1e1500 */
[----:B0-----:R-:W-:Y:S01]  /*3470*/  IMAD R10, R10, 0x13, RZ ;  /* 0x000000130a0a7824 */ /* 0x001fe200078e02ff */
[----:B-1----:R-:W-:-:S03]  /*3480*/  PRMT R9, RZ, 0x7610, R9 ;  /* 0x00007610ff097816 */ /* 0x002fc60000000009 */
[----:B------:R-:W-:-:S05]  /*3490*/  IMAD.WIDE R10, R10, 0x2, R164 ;  /* 0x000000020a0a7825 */ /* 0x000fca00078e02a4 */
[----:B------:R0:W5:Y:S02]  /*34a0*/  @P2 LDG.E.U16 R9, desc[UR14][R10.64] ;  /* 0x0000000e0a092981 */ /* 0x000164000c1e1500 */
[----:B0-----:R-:W0:Y:S01]  /*34b0*/  LDC R11, c[0x0][0x238] ;  /* 0x00008e00ff0b7b82 */ /* 0x001e220000000800 */
[C---:B------:R-:W-:Y:S02]  /*34c0*/  ISETP.GT.AND P0, PT, R4.reuse, 0x4, PT ;  /* 0x000000040400780c */ /* 0x040fe40003f04270 */
[----:B------:R-:W-:Y:S02]  /*34d0*/  PRMT R206, RZ, 0x7610, R206 ;  /* 0x00007610ffce7816 */ /* 0x000fe400000000ce */
[----:B------:R-:W-:Y:S01]  /*34e0*/  ISETP.GT.AND P3, PT, R4, 0x1b, PT ;  /* 0x0000001b0400780c */ /* 0x000fe20003f64270 */
[----:B0-----:R-:W-:-:S04]  /*34f0*/  IMAD.SHL.U32 R11, R11, 0x4, RZ ;  /* 0x000000040b0b7824 */ /* 0x001fc800078e00ff */
[----:B------:R-:W-:-:S05]  /*3500*/  IMAD.WIDE R10, R11, 0x2, R164 ;  /* 0x000000020b0a7825 */ /* 0x000fca00078e02a4 */
[----:B------:R0:W5:Y:S02]  /*3510*/  @P0 LDG.E.U16 R206, desc[UR14][R10.64] ;  /* 0x0000000e0ace0981 */ /* 0x000164000c1e1500 */
[----:B0-----:R-:W0:Y:S01]  /*3520*/  LDC R11, c[0x0][0x238] ;  /* 0x00008e00ff0b7b82 */ /* 0x001e220000000800 */
[----:B---3--:R-:W-:Y:S01]  /*3530*/  IMAD R18, R18, 0x1b, RZ ;  /* 0x0000001b12127824 */ /* 0x008fe200078e02ff */
[----:B------:R-:W-:-:S03]  /*3540*/  PRMT R204, RZ, 0x7610, R204 ;  /* 0x00007610ffcc7816 */ /* 0x000fc600000000cc */
[----:B------:R-:W-:Y:S01]  /*3550*/  IMAD.WIDE R18, R18, 0x2, R164 ;  /* 0x0000000212127825 */ /* 0x000fe200078e02a4 */
[----:B------:R-:W-:-:S04]  /*3560*/  ISETP.GT.AND P2, PT, R4, 0x6, PT ;  /* 0x000000060400780c */ /* 0x000fc80003f44270 */
[----:B------:R1:W3:Y:S01]  /*3570*/  @P3 LDG.E.U16 R204, desc[UR14][R18.64] ;  /* 0x0000000e12cc3981 */ /* 0x0002e2000c1e1500 */
[----:B------:R-:W-:Y:S01]  /*3580*/  PRMT R222, RZ, 0x7610, R222 ;  /* 0x00007610ffde7816 */ /* 0x000fe200000000de */
[----:B-1----:R-:W1:Y:S01]  /*3590*/  LDC R19, c[0x0][0x238] ;  /* 0x00008e00ff137b82 */ /* 0x002e620000000800 */
[----:B0-----:R-:W-:-:S04]  /*35a0*/  IMAD R11, R11, 0x6, RZ ;  /* 0x000000060b0b7824 */ /* 0x001fc800078e02ff */
[----:B------:R-:W-:-:S05]  /*35b0*/  IMAD.WIDE R10, R11, 0x2, R164 ;  /* 0x000000020b0a7825 */ /* 0x000fca00078e02a4 */
[----:B------:R0:W3:Y:S01]  /*35c0*/  @P2 LDG.E.U16 R222, desc[UR14][R10.64] ;  /* 0x0000000e0ade2981 */ /* 0x0000e2000c1e1500 */
[----:B------:R-:W-:Y:S01]  /*35d0*/  ISETP.GT.AND P1, PT, R4, 0x5, PT ;  /* 0x000000050400780c */ /* 0x000fe20003f24270 */
[----:B0-----:R-:W0:Y:S01]  /*35e0*/  LDC R11, c[0x0][0x238] ;  /* 0x00008e00ff0b7b82 */ /* 0x001e220000000800 */
[----:B-1----:R-:W-:Y:S01]  /*35f0*/  IMAD R19, R19, 0x5, RZ ;  /* 0x0000000513137824 */ /* 0x002fe200078e02ff */
[----:B------:R-:W-:-:S03]  /*3600*/  PRMT R214, RZ, 0x7610, R214 ;  /* 0x00007610ffd67816 */ /* 0x000fc600000000d6 */
[----:B------:R-:W-:-:S07]  /*3610*/  IMAD.WIDE R18, R19, 0x2, R164 ;  /* 0x0000000213127825 */ /* 0x000fce00078e02a4 */
[----:B------:R1:W3:Y:S01]  /*3620*/  @P1 LDG.E.U16 R214, desc[UR14][R18.64] ;  /* 0x0000000e12d61981 */ /* 0x0002e2000c1e1500 */
[C---:B------:R-:W-:Y:S02]  /*3630*/  ISETP.GT.AND P1, PT, R4.reuse, 0x14, PT ;  /* 0x000000140400780c */ /* 0x040fe40003f24270 */
[----:B------:R-:W-:Y:S02]  /*3640*/  PRMT R210, RZ, 0x7610, R210 ;  /* 0x00007610ffd27816 */ /* 0x000fe400000000d2 */
[----:B------:R-:W-:Y:S02]  /*3650*/  ISETP.GT.AND P0, PT, R4, 0x7, PT ;  /* 0x000000070400780c */ /* 0x000fe40003f04270 */
[----:B------:R-:W-:Y:S02]  /*3660*/  PRMT R231, RZ, 0x7610, R231 ;  /* 0x00007610ffe77816 */ /* 0x000fe400000000e7 */
[----:B------:R-:W-:Y:S01]  /*3670*/  PRMT R212, RZ, 0x7610, R212 ;  /* 0x00007610ffd47816 */ /* 0x000fe200000000d4 */
[----:B-1----:R-:W1:Y:S01]  /*3680*/  LDC R19, c[0x0][0x238] ;  /* 0x00008e00ff137b82 */ /* 0x002e620000000800 */
[----:B0-----:R-:W-:-:S04]  /*3690*/  IMAD R11, R11, 0x14, RZ ;  /* 0x000000140b0b7824 */ /* 0x001fc800078e02ff */
[----:B------:R-:W-:-:S05]  /*36a0*/  IMAD.WIDE R10, R11, 0x2, R164 ;  /* 0x000000020b0a7825 */ /* 0x000fca00078e02a4 */
[----:B------:R0:W3:Y:S02]  /*36b0*/  @P1 LDG.E.U16 R210, desc[UR14][R10.64] ;  /* 0x0000000e0ad21981 */ /* 0x0000e4000c1e1500 */
[----:B0-----:R-:W0:Y:S02]  /*36c0*/  LDC R11, c[0x0][0x238] ;  /* 0x00008e00ff0b7b82 */ /* 0x001e240000000800 */
[----:B0-----:R-:W-:-:S04]  /*36d0*/  IMAD R11, R11, 0x7, RZ ;  /* 0x000000070b0b7824 */ /* 0x001fc800078e02ff */
[----:B------:R-:W-:-:S05]  /*36e0*/  IMAD.WIDE R10, R11, 0x2, R164 ;  /* 0x000000020b0a7825 */ /* 0x000fca00078e02a4 */
[----:B------:R0:W3:Y:S02]  /*36f0*/  @P0 LDG.E.U16 R231, desc[UR14][R10.64] ;  /* 0x0000000e0ae70981 */ /* 0x0000e4000c1e1500 */
[----:B0-----:R-:W0:Y:S01]  /*3700*/  LDC R11, c[0x0][0x238] ;  /* 0x00008e00ff0b7b82 */ /* 0x001e220000000800 */
[----:B------:R-:W-:Y:S01]  /*3710*/  ISETP.GT.AND P1, PT, R4, 0x1c, PT ;  /* 0x0000001c0400780c */ /* 0x000fe20003f24270 */
[----:B0-----:R-:W-:-:S04]  /*3720*/  IMAD R11, R11, 0x1c, RZ ;  /* 0x0000001c0b0b7824 */ /* 0x001fc800078e02ff */
[----:B------:R-:W-:-:S08]  /*3730*/  IMAD.WIDE R10, R11, 0x2, R164 ;  /* 0x000000020b0a7825 */ /* 0x000fd000078e02a4 */
[----:B------:R0:W3:Y:S02]  /*3740*/  @P1 LDG.E.U16 R212, desc[UR14][R10.64] ;  /* 0x0000000e0ad41981 */ /* 0x0000e4000c1e1500 */
[----:B0-----:R-:W0:Y:S01]  /*3750*/  LDC R11, c[0x0][0x238] ;  /* 0x00008e00ff0b7b82 */ /* 0x001e220000000800 */
[----:B------:R-:W-:Y:S02]  /*3760*/  ISETP.GT.AND P0, PT, R4, 0xd, PT ;  /* 0x0000000d0400780c */ /* 0x000fe40003f04270 */
[----:B------:R-:W-:Y:S01]  /*3770*/  PRMT R216, RZ, 0x7610, R216 ;  /* 0x00007610ffd87816 */ /* 0x000fe200000000d8 */
[----:B0-----:R-:W-:-:S04]  /*3780*/  IMAD R11, R11, 0xd, RZ ;  /* 0x0000000d0b0b7824 */ /* 0x001fc800078e02ff */
[----:B------:R-:W-:-:S06]  /*3790*/  IMAD.WIDE R10, R11, 0x2, R164 ;  /* 0x000000020b0a7825 */ /* 0x000fcc00078e02a4 */
        /* <DEDUP_REMOVED lines=32> */
[C---:B------:R-:W-:Y:S02]  /*39a0*/  ISETP.GT.AND P0, PT, R4.reuse, 0x17, PT ;  /* 0x000000170400780c */ /* 0x040fe40003f04270 */
[----:B------:R-:W-:Y:S02]  /*39b0*/  PRMT R229, RZ, 0x7610, R229 ;  /* 0x00007610ffe57816 */ /* 0x000fe400000000e5 */
[----:B------:R-:W-:Y:S01]  /*39c0*/  ISETP.GT.AND P3, PT, R4, 0xc, PT ;  /* 0x0000000c0400780c */ /* 0x000fe20003f64270 */
[----:B-1----:R-:W-:Y:S02]  /*39d0*/  IMAD R19, R19, 0xc, RZ ;  /* 0x0000000c13137824 */ /* 0x002fe400078e02ff */
[----:B0-----:R-:W-:-:S04]  /*39e0*/  IMAD R11, R11, 0x17, RZ ;  /* 0x000000170b0b7824 */ /* 0x001fc800078e02ff */
[----:B------:R-:W-:-:S05]  /*39f0*/  IMAD.WIDE R10, R11, 0x2, R164 ;  /* 0x000000020b0a7825 */ /* 0x000fca00078e02a4 */
[----:B------:R0:W3:Y:S02]  /*3a00*/  @P0 LDG.E.U16 R229, desc[UR14][R10.64] ;  /* 0x0000000e0ae50981 */ /* 0x0000e4000c1e1500 */
[----:B0-----:R-:W0:Y:S01]  /*3a10*/  LDC R11, c[0x0][0x238] ;  /* 0x00008e00ff0b7b82 */ /* 0x001e220000000800 */
[----:B------:R-:W-:Y:S01]  /*3a20*/  PRMT R208, RZ, 0x7610, R208 ;  /* 0x00007610ffd07816 */ /* 0x000fe200000000d0 */
[----:B------:R-:W-:Y:S01]  /*3a30*/  IMAD.WIDE R18, R19, 0x2, R164 ;  /* 0x0000000213127825 */ /* 0x000fe200078e02a4 */
[----:B------:R-:W-:-:S04]  /*3a40*/  ISETP.GT.AND P1, PT, R4, 0x1e, PT ;  /* 0x0000001e0400780c */ /* 0x000fc80003f24270 */
[----:B------:R-:W3:Y:S01]  /*3a50*/  @P3 LDG.E.U16 R208, desc[UR14][R18.64] ;  /* 0x0000000e12d03981 */ /* 0x000ee2000c1e1500 */
[----:B------:R-:W-:Y:S01]  /*3a60*/  PRMT R232, RZ, 0x7610, R232 ;  /* 0x00007610ffe87816 */ /* 0x000fe200000000e8 */
[----:B0-----:R-:W-:-:S04]  /*3a70*/  IMAD R11, R11, 0x1e, RZ ;  /* 0x0000001e0b0b7824 */ /* 0x001fc800078e02ff */
[----:B------:R-:W-:-:S05]  /*3a80*/  IMAD.WIDE R10, R11, 0x2, R164 ;  /* 0x000000020b0a7825 */ /* 0x000fca00078e02a4 */
[----:B------:R0:W3:Y:S02]  /*3a90*/  @P1 LDG.E.U16 R232, desc[UR14][R10.64] ;  /* 0x0000000e0ae81981 */ /* 0x0000e4000c1e1500 */
[----:B0-----:R-:W0:Y:S01]  /*3aa0*/  LDC R11, c[0x0][0x238] ;  /* 0x00008e00ff0b7b82 */ /* 0x001e220000000800 */
[----:B------:R-:W-:Y:S02]  /*3ab0*/  ISETP.GT.AND P2, PT, R4, 0x1f, PT ;  /* 0x0000001f0400780c */ /* 0x000fe40003f44270 */
[----:B------:R-:W-:Y:S02]  /*3ac0*/  PRMT R228, RZ, 0x7610, R228 ;  /* 0x00007610ffe47816 */ /* 0x000fe400000000e4 */
[----:B------:R-:W-:Y:S01]  /*3ad0*/  LOP3.LUT R171, R171, R170, RZ, 0x3c, !PT ;  /* 0x000000aaabab7212 */ /* 0x000fe200078e3cff */
[----:B0-----:R-:W-:-:S04]  /*3ae0*/  IMAD R11, R11, 0x1f, RZ ;  /* 0x0000001f0b0b7824 */ /* 0x001fc800078e02ff */
[----:B------:R-:W-:-:S05]  /*3af0*/  IMAD.WIDE R10, R11, 0x2, R164 ;  /* 0x000000020b0a7825 */ /* 0x000fca00078e02a4 */
[----:B------:R0:W3:Y:S01]  /*3b00*/  @P2 LDG.E.U16 R228, desc[UR14][R10.64] ;  /* 0x0000000e0ae42981 */ /* 0x0000e2000c1e1500 */
[----:B------:R-:W-:Y:S01]  /*3b10*/  BAR.SYNC.DEFER_BLOCKING 0x0 ;  /* 0x0000000000007b1d */ /* 0x000fe20000010000 */
[----:B------:R-:W-:Y:S02]  /*3b20*/  LOP3.LUT R170, R171, R170, RZ, 0x3c, !PT ;  /* 0x000000aaabaa7212 */ /* 0x000fe400078e3cff */
[----:B------:R-:W-:Y:S02]  /*3b30*/  ISETP.GE.AND P0, PT, R7, R4, PT ;  /* 0x000000040700720c */ /* 0x000fe40003f06270 */
[----:B------:R-:W-:Y:S02]  /*3b40*/  LOP3.LUT R171, R171, R170, RZ, 0x3c, !PT ;  /* 0x000000aaabab7212 */ /* 0x000fe400078e3cff */
[----:B------:R-:W-:Y:S01]  /*3b50*/  PRMT R227, RZ, 0x7610, R227 ;  /* 0x00007610ffe37816 */ /* 0x000fe200000000e3 */
[----:B0-----:R-:W-:Y:S01]  /*3b60*/  IMAD.WIDE R10, R236, 0x2, R170 ;  /* 0x00000002ec0a7825 */ /* 0x001fe200078e02aa */
[----:B------:R-:W-:-:S02]  /*3b70*/  PRMT R19, RZ, 0x7610, R19 ;  /* 0x00007610ff137816 */ /* 0x000fc40000000013 */
[----:B------:R-:W-:-:S05]  /*3b80*/  PRMT R226, RZ, 0x7610, R226 ;  /* 0x00007610ffe27816 */ /* 0x000fca00000000e2 */
[----:B------:R0:W3:Y:S02]  /*3b90*/  @!P0 LDG.E.U16 R227, desc[UR14][R10.64] ;  /* 0x0000000e0ae38981 */ /* 0x0000e4000c1e1500 */
[----:B0-----:R-:W-:-:S05]  /*3ba0*/  IMAD.WIDE R10, R236, 0x2, R160 ;  /* 0x00000002ec0a7825 */ /* 0x001fca00078e02a0 */
[----:B------:R0:W3:Y:S01]  /*3bb0*/  @!P0 LDG.E.U16 R19, desc[UR14][R10.64] ;  /* 0x0000000e0a138981 */ /* 0x0000e2000c1e1500 */
[----:B------:R-:W-:Y:S01]  /*3bc0*/  PRMT R18, RZ, 0x7610, R18 ;  /* 0x00007610ff127816 */ /* 0x000fe20000000012 */
[----:B0-----:R-:W-:-:S05]  /*3bd0*/  IMAD.WIDE R10, R236, 0x2, R168 ;  /* 0x00000002ec0a7825 */ /* 0x001fca00078e02a8 */
[----:B------:R0:W3:Y:S01]  /*3be0*/  @!P0 LDG.E.U16 R226, desc[UR14][R10.64] ;  /* 0x0000000e0ae28981 */ /* 0x0000e2000c1e1500 */
[----:B------:R-:W-:Y:S01]  /*3bf0*/  PRMT R225, RZ, 0x7610, R225 ;  /* 0x00007610ffe17816 */ /* 0x000fe200000000e1 */
[----:B0-----:R-:W-:-:S05]  /*3c00*/  IMAD.WIDE R10, R236, 0x2, R166 ;  /* 0x00000002ec0a7825 */ /* 0x001fca00078e02a6 */
[----:B------:R0:W3:Y:S01]  /*3c10*/  @!P0 LDG.E.U16 R18, desc[UR14][R10.64] ;  /* 0x0000000e0a128981 */ /* 0x0000e2000c1e1500 */
[----:B------:R-:W-:Y:S02]  /*3c20*/  PRMT R17, RZ, 0x7610, R17 ;  /* 0x00007610ff117816 */ /* 0x000fe40000000011 */
[----:B------:R-:W-:Y:S01]  /*3c30*/  LOP3.LUT R173, R173, R172, RZ, 0x3c, !PT ;  /* 0x000000acadad7212 */ /* 0x000fe200078e3cff */
[----:B0-----:R-:W-:-:S03]  /*3c40*/  IMAD.WIDE R10, R236, 0x2, R156 ;  /* 0x00000002ec0a7825 */ /* 0x001fc600078e029c */
[C---:B------:R-:W-:Y:S02]  /*3c50*/  LOP3.LUT R172, R173.reuse, R172, RZ, 0x3c, !PT ;  /* 0x000000acadac7212 */ /* 0x040fe400078e3cff */
[----:B------:R0:W3:Y:S01]  /*3c60*/  @!P0 LDG.E.U16 R225, desc[UR14][R10.64] ;  /* 0x0000000e0ae18981 */ /* 0x0000e2000c1e1500 */
[----:B------:R-:W-:Y:S02]  /*3c70*/  PRMT R224, RZ, 0x7610, R224 ;  /* 0x00007610ffe07816 */ /* 0x000fe400000000e0 */
[----:B------:R-:W-:Y:S01]  /*3c80*/  LOP3.LUT R173, R173, R172, RZ, 0x3c, !PT ;  /* 0x000000acadad7212 */ /* 0x000fe200078e3cff */
[----:B0-----:R-:W-:-:S05]  /*3c90*/  IMAD.WIDE R10, R236, 0x2, R162 ;  /* 0x00000002ec0a7825 */ /* 0x001fca00078e02a2 */
[----:B------:R0:W3:Y:S01]  /*3ca0*/  @!P0 LDG.E.U16 R17, desc[UR14][R10.64] ;  /* 0x0000000e0a118981 */ /* 0x0000e2000c1e1500 */
[----:B------:R-:W-:-:S03]  /*3cb0*/  LOP3.LUT R177, R177, R176, RZ, 0x3c, !PT ;  /* 0x000000b0b1b17212 */ /* 0x000fc600078e3cff */
[----:B--2---:R1:W-:Y:S01]  /*3cc0*/  STS.U16 [R2+UR12], R16 ;  /* 0x0000001002007988 */ /* 0x0043e2000800040c */
[----:B0-----:R-:W-:Y:S01]  /*3cd0*/  IMAD.WIDE R10, R236, 0x2, R158 ;  /* 0x00000002ec0a7825 */ /* 0x001fe200078e029e */
[----:B-1----:R-:W-:-:S04]  /*3ce0*/  PRMT R16, RZ, 0x7610, R16 ;  /* 0x00007610ff107816 */ /* 0x002fc80000000010 */
[----:B------:R0:W2:Y:S01]  /*3cf0*/  @!P0 LDG.E.U16 R224, desc[UR14][R10.64] ;  /* 0x0000000e0ae08981 */ /* 0x0000a2000c1e1500 */
[----:B------:R-:W-:Y:S02]  /*3d00*/  LOP3.LUT R176, R177, R176, RZ, 0x3c, !PT ;  /* 0x000000b0b1b07212 */ /* 0x000fe400078e3cff */
[----:B------:R-:W-:Y:S02]  /*3d10*/  PRMT R155, RZ, 0x7610, R155 ;  /* 0x00007610ff9b7816 */ /* 0x000fe4000000009b */
[----:B------:R-:W-:Y:S01]  /*3d20*/  LOP3.LUT R179, R179, R178, RZ, 0x3c, !PT ;  /* 0x000000b2b3b37212 */ /* 0x000fe200078e3cff */
[----:B0-----:R-:W-:Y:S01]  /*3d30*/  IMAD.WIDE R10, R236, 0x2, R172 ;  /* 0x00000002ec0a7825 */ /* 0x001fe200078e02ac */
[----:B------:R-:W-:-:S04]  /*3d40*/  LOP3.LUT R177, R177, R176, RZ, 0x3c, !PT ;  /* 0x000000b0b1b17212 */ /* 0x000fc800078e3cff */
[----:B------:R0:W2:Y:S01]  /*3d50*/  @!P0 LDG.E.U16 R16, desc[UR14][R10.64] ;  /* 0x0000000e0a108981 */ /* 0x0000a2000c1e1500 */
[----:B------:R-:W-:-:S03]  /*3d60*/  LOP3.LUT R178, R179, R178, RZ, 0x3c, !PT ;  /* 0x000000b2b3b27212 */ /* 0x000fc600078e3cff */
[----:B----4-:R1:W-:Y:S01]  /*3d70*/  STS.U16 [R2+UR12+0x800], R15 ;  /* 0x0008000f02007988 */ /* 0x0103e2000800040c */
[----:B0-----:R-:W-:Y:S01]  /*3d80*/  IMAD.WIDE R10, R236, 0x2, R174 ;  /* 0x00000002ec0a7825 */ /* 0x001fe200078e02ae */
[----:B------:R-:W-:Y:S02]  /*3d90*/  LOP3.LUT R179, R179, R178, RZ, 0x3c, !PT ;  /* 0x000000b2b3b37212 */ /* 0x000fe400078e3cff */
[----:B-1----:R-:W-:Y:S02]  /*3da0*/  PRMT R15, RZ, 0x7610, R15 ;  /* 0x00007610ff0f7816 */ /* 0x002fe4000000000f */
[----:B------:R0:W4:Y:S01]  /*3db0*/  @!P0 LDG.E.U16 R155, desc[UR14][R10.64] ;  /* 0x0000000e0a9b8981 */ /* 0x000122000c1e1500 */
[----:B------:R-:W-:-:S03]  /*3dc0*/  LOP3.LUT R181, R181, R180, RZ, 0x3c, !PT ;  /* 0x000000b4b5b57212 */ /* 0x000fc600078e3cff */
[----:B------:R1:W-:Y:S01]  /*3dd0*/  STS.U16 [R2+UR12+0x400], R154 ;  /* 0x0004009a02007988 */ /* 0x0003e2000800040c */
[----:B0-----:R-:W-:Y:S01]  /*3de0*/  IMAD.WIDE R10, R236, 0x2, R176 ;  /* 0x00000002ec0a7825 */ /* 0x001fe200078e02b0 */
[----:B-1----:R-:W-:-:S04]  /*3df0*/  PRMT R154, RZ, 0x7610, R154 ;  /* 0x00007610ff9a7816 */ /* 0x002fc8000000009a */
[----:B------:R0:W4:Y:S01]  /*3e00*/  @!P0 LDG.E.U16 R15, desc[UR14][R10.64] ;  /* 0x0000000e0a0f8981 */ /* 0x000122000c1e1500 */
[----:B------:R-:W-:Y:S01]  /*3e10*/  LOP3.LUT R180, R181, R180, RZ, 0x3c, !PT ;  /* 0x000000b4b5b47212 */ /* 0x000fe200078e3cff */
[----:B0-----:R-:W-:-:S03]  /*3e20*/  IMAD.WIDE R10, R236, 0x2, R178 ;  /* 0x00000002ec0a7825 */ /* 0x001fc600078e02b2 */
[----:B------:R-:W-:Y:S02]  /*3e30*/  LOP3.LUT R181, R181, R180, RZ, 0x3c, !PT ;  /* 0x000000b4b5b57212 */ /* 0x000fe400078e3cff */
[----:B------:R0:W4:Y:S01]  /*3e40*/  @!P0 LDG.E.U16 R154, desc[UR14][R10.64] ;  /* 0x0000000e0a9a8981 */ /* 0x000122000c1e1500 */
[----:B------:R-:W-:-:S03]  /*3e50*/  LOP3.LUT R183, R183, R182, RZ, 0x3c, !PT ;  /* 0x000000b6b7b77212 */ /* 0x000fc600078e3cff */
[----:B-----5:R-:W-:Y:S01]  /*3e60*/  STS.U16 [R2+UR12+0xc00], R153 ;  /* 0x000c009902007988 */ /* 0x020fe2000800040c */
[----:B0-----:R-:W-:-:S05]  /*3e70*/  LOP3.LUT R11, R2, 0x10, RZ, 0x3c, !PT ;  /* 0x00000010020b7812 */ /* 0x001fca00078e3cff */
[----:B------:R0:W-:Y:S01]  /*3e80*/  STS.U16 [R11+UR12+0x80], R14 ;  /* 0x0000800e0b007988 */ /* 0x0001e2000800040c */
[C---:B------:R-:W-:Y:S02]  /*3e90*/  LOP3.LUT R182, R183.reuse, R182, RZ, 0x3c, !PT ;  /* 0x000000b6b7b67212 */ /* 0x040fe400078e3cff */
[----:B0-----:R-:W-:Y:S01]  /*3ea0*/  PRMT R14, RZ, 0x7610, R14 ;  /* 0x00007610ff0e7816 */ /* 0x001fe2000000000e */
[----:B------:R-:W-:Y:S01]  /*3eb0*/  IMAD.WIDE R10, R236, 0x2, R180 ;  /* 0x00000002ec0a7825 */ /* 0x000fe200078e02b4 */
[----:B------:R-:W-:-:S04]  /*3ec0*/  LOP3.LUT R183, R183, R182, RZ, 0x3c, !PT ;  /* 0x000000b6b7b77212 */ /* 0x000fc800078e3cff */
[----:B------:R0:W5:Y:S01]  /*3ed0*/  @!P0 LDG.E.U16 R14, desc[UR14][R10.64] ;  /* 0x0000000e0a0e8981 */ /* 0x000162000c1e1500 */
[----:B------:R-:W-:Y:S02]  /*3ee0*/  PRMT R153, RZ, 0x7610, R153 ;  /* 0x00007610ff997816 */ /* 0x000fe40000000099 */
[----:B------:R-:W-:Y:S02]  /*3ef0*/  LOP3.LUT R185, R185, R184, RZ, 0x3c, !PT ;  /* 0x000000b8b9b97212 */ /* 0x000fe400078e3cff */
[----:B0-----:R-:W-:-:S05]  /*3f00*/  LOP3.LUT R11, R2, 0x10, RZ, 0x3c, !PT ;  /* 0x00000010020b7812 */ /* 0x001fca00078e3cff */
[----:B------:R0:W-:Y:S01]  /*3f10*/  STS.U16 [R11+UR12+0x480], R152 ;  /* 0x000480980b007988 */ /* 0x0001e2000800040c */
[----:B------:R-:W-:Y:S01]  /*3f20*/  LOP3.LUT R184, R185, R184, RZ, 0x3c, !PT ;  /* 0x000000b8b9b87212 */ /* 0x000fe200078e3cff */
[----:B0-----:R-:W-:-:S03]  /*3f30*/  IMAD.WIDE R10, R236, 0x2, R182 ;  /* 0x00000002ec0a7825 */ /* 0x001fc600078e02b6 */
[----:B------:R-:W-:Y:S02]  /*3f40*/  LOP3.LUT R185, R185, R184, RZ, 0x3c, !PT ;  /* 0x000000b8b9b97212 */ /* 0x000fe400078e3cff */
[----:B------:R0:W5:Y:S01]  /*3f50*/  @!P0 LDG.E.U16 R153, desc[UR14][R10.64] ;  /* 0x0000000e0a998981 */ /* 0x000162000c1e1500 */
[----:B------:R-:W-:Y:S02]  /*3f60*/  LOP3.LUT R187, R187, R186, RZ, 0x3c, !PT ;  /* 0x000000babbbb7212 */ /* 0x000fe400078e3cff */
        /* <DEDUP_REMOVED lines=14> */
[----:B------:R0:W5:Y:S02]  /*4050*/  @!P0 LDG.E.U16 R152, desc[UR14][R10.64] ;  /* 0x0000000e0a988981 */ /* 0x000164000c1e1500 */
[----:B0-----:R-:W-:-:S05]  /*4060*/  LOP3.LUT R11, R2, 0x20, RZ, 0x3c, !PT ;  /* 0x00000020020b7812 */ /* 0x001fca00078e3cff */
[----:B------:R0:W-:Y:S01]  /*4070*/  STS.U16 [R11+UR12+0x100], R12 ;  /* 0x0001000c0b007988 */ /* 0x0001e2000800040c */
[----:B------:R-:W-:Y:S02]  /*4080*/  LOP3.LUT R193, R193, R192, RZ, 0x3c, !PT ;  /* 0x000000c0c1c17212 */ /* 0x000fe400078e3cff */
[----:B0-----:R-:W-:Y:S01]  /*4090*/  PRMT R12, RZ, 0x7610, R12 ;  /* 0x00007610ff0c7816 */ /* 0x001fe2000000000c */
[----:B------:R-:W-:-:S05]  /*40a0*/  IMAD.WIDE R10, R236, 0x2, R188 ;  /* 0x00000002ec0a7825 */ /* 0x000fca00078e02bc */
[----:B------:R0:W5:Y:S01]  /*40b0*/  @!P0 LDG.E.U16 R12, desc[UR14][R10.64] ;  /* 0x0000000e0a0c8981 */ /* 0x000162000c1e1500 */
[C---:B------:R-:W-:Y:S02]  /*40c0*/  LOP3.LUT R192, R193.reuse, R192, RZ, 0x3c, !PT ;  /* 0x000000c0c1c07212 */ /* 0x040fe400078e3cff */
[----:B------:R-:W-:Y:S02]  /*40d0*/  PRMT R23, RZ, 0x7610, R23 ;  /* 0x00007610ff177816 */ /* 0x000fe40000000017 */
[----:B0-----:R-:W-:Y:S02]  /*40e0*/  LOP3.LUT R11, R2, 0x20, RZ, 0x3c, !PT ;  /* 0x00000020020b7812 */ /* 0x001fe400078e3cff */
[----:B------:R-:W-:-:S03]  /*40f0*/  LOP3.LUT R193, R193, R192, RZ, 0x3c, !PT ;  /* 0x000000c0c1c17212 */ /* 0x000fc600078e3cff */
[----:B------:R0:W-:Y:S01]  /*4100*/  STS.U16 [R11+UR12+0x500], R21 ;  /* 0x000500150b007988 */ /* 0x0001e2000800040c */
[----:B------:R-:W-:Y:S01]  /*4110*/  LOP3.LUT R195, R195, R194, RZ, 0x3c, !PT ;  /* 0x000000c2c3c37212 */ /* 0x000fe200078e3cff */
[----:B0-----:R-:W-:Y:S01]  /*4120*/  IMAD.WIDE R10, R236, 0x2, R190 ;  /* 0x00000002ec0a7825 */ /* 0x001fe200078e02be */
[----:B------:R-:W-:-:S04]  /*4130*/  LOP3.LUT R21, R2, 0x20, RZ, 0x3c, !PT ;  /* 0x0000002002157812 */ /* 0x000fc800078e3cff */
[----:B------:R0:W5:Y:S04]  /*4140*/  @!P0 LDG.E.U16 R23, desc[UR14][R10.64] ;  /* 0x0000000e0a178981 */ /* 0x000168000c1e1500 */
[----:B------:R1:W-:Y:S01]  /*4150*/  STS.U16 [R21+UR12+0x900], R20 ;  /* 0x0009001415007988 */ /* 0x0003e2000800040c */
[C---:B------:R-:W-:Y:S02]  /*4160*/  LOP3.LUT R194, R195.reuse, R194, RZ, 0x3c, !PT ;  /* 0x000000c2c3c27212 */ /* 0x040fe400078e3cff */
[----:B0-----:R-:W-:Y:S01]  /*4170*/  PRMT R11, RZ, 0x7610, R11 ;  /* 0x00007610ff0b7816 */ /* 0x001fe2000000000b */
[----:B-1----:R-:W-:Y:S01]  /*4180*/  IMAD.WIDE R20, R236, 0x2, R192 ;  /* 0x00000002ec147825 */ /* 0x002fe200078e02c0 */
[----:B------:R-:W-:-:S04]  /*4190*/  LOP3.LUT R195, R195, R194, RZ, 0x3c, !PT ;  /* 0x000000c2c3c37212 */ /* 0x000fc800078e3cff */
[----:B------:R0:W5:Y:S02]  /*41a0*/  @!P0 LDG.E.U16 R11, desc[UR14][R20.64] ;  /* 0x0000000e140b8981 */ /* 0x000164000c1e1500 */
[----:B0-----:R-:W-:-:S05]  /*41b0*/  LOP3.LUT R21, R2, 0x20, RZ, 0x3c, !PT ;  /* 0x0000002002157812 */ /* 0x001fca00078e3cff */
[----:B------:R0:W-:Y:S02]  /*41c0*/  STS.U16 [R21+UR12+0xd00], R22 ;  /* 0x000d001615007988 */ /* 0x0001e4000800040c */
[----:B0-----:R-:W-:Y:S01]  /*41d0*/  PRMT R22, RZ, 0x7610, R22 ;  /* 0x00007610ff167816 */ /* 0x001fe20000000016 */
[----:B------:R-:W-:-:S05]  /*41e0*/  IMAD.WIDE R20, R236, 0x2, R194 ;  /* 0x00000002ec147825 */ /* 0x000fca00078e02c2 */
[----:B------:R0:W5:Y:S01]  /*41f0*/  @!P0 LDG.E.U16 R22, desc[UR14][R20.64] ;  /* 0x0000000e14168981 */ /* 0x000162000c1e1500 */
[----:B------:R-:W-:Y:S02]  /*4200*/  LOP3.LUT R199, R199, R198, RZ, 0x3c, !PT ;  /* 0x000000c6c7c77212 */ /* 0x000fe400078e3cff */
[----:B0-----:R-:W-:-:S05]  /*4210*/  LOP3.LUT R21, R2, 0x30, RZ, 0x3c, !PT ;  /* 0x0000003002157812 */ /* 0x001fca00078e3cff */
[----:B------:R0:W-:Y:S01]  /*4220*/  STS.U16 [R21+UR12+0x180], R197 ;  /* 0x000180c515007988 */ /* 0x0001e2000800040c */
[----:B------:R-:W-:Y:S02]  /*4230*/  LOP3.LUT R198, R199, R198, RZ, 0x3c, !PT ;  /* 0x000000c6c7c67212 */ /* 0x000fe400078e3cff */
[----:B------:R-:W-:Y:S01]  /*4240*/  PRMT R10, RZ, 0x7610, R10 ;  /* 0x00007610ff0a7816 */ /* 0x000fe2000000000a */
[----:B0-----:R-:W-:Y:S02]  /*4250*/  IMAD.MOV.U32 R197, RZ, RZ, R196 ;  /* 0x000000ffffc57224 */ /* 0x001fe400078e00c4 */
[----:B------:R-:W-:Y:S01]  /*4260*/  IMAD.MOV.U32 R196, RZ, RZ, R201 ;  /* 0x000000ffffc47224 */ /* 0x000fe200078e00c9 */
[----:B------:R-:W-:-:S03]  /*4270*/  LOP3.LUT R201, R2, 0x30, RZ, 0x3c, !PT ;  /* 0x0000003002c97812 */ /* 0x000fc600078e3cff */
[C---:B------:R-:W-:Y:S01]  /*4280*/  IMAD.WIDE R20, R236.reuse, 0x2, R196 ;  /* 0x00000002ec147825 */ /* 0x040fe200078e02c4 */
[----:B------:R-:W-:Y:S01]  /*4290*/  LOP3.LUT R199, R199, R198, RZ, 0x3c, !PT ;  /* 0x000000c6c7c77212 */ /* 0x000fe200078e3cff */
[----:B------:R0:W-:Y:S04]  /*42a0*/  STS.U16 [R201+UR12+0x580], R200 ;  /* 0x000580c8c9007988 */ /* 0x0001e8000800040c */
[----:B------:R1:W5:Y:S01]  /*42b0*/  @!P0 LDG.E.U16 R10, desc[UR14][R20.64] ;  /* 0x0000000e140a8981 */ /* 0x000362000c1e1500 */
[----:B0-----:R-:W-:Y:S01]  /*42c0*/  IMAD.WIDE R200, R236, 0x2, R198 ;  /* 0x00000002ecc87825 */ /* 0x001fe200078e02c6 */
[----:B-1----:R-:W-:-:S06]  /*42d0*/  PRMT R21, RZ, 0x7610, R21 ;  /* 0x00007610ff157816 */ /* 0x002fcc0000000015 */
[----:B------:R0:W5:Y:S02]  /*42e0*/  @!P0 LDG.E.U16 R21, desc[UR14][R200.64] ;  /* 0x0000000ec8158981 */ /* 0x000164000c1e1500 */
[----:B0-----:R-:W-:Y:S01]  /*42f0*/  LOP3.LUT R201, R2, 0x30, RZ, 0x3c, !PT ;  /* 0x0000003002c97812 */ /* 0x001fe200078e3cff */
[----:B------:R-:W-:-:S04]  /*4300*/  IMAD.MOV.U32 R200, RZ, RZ, R203 ;  /* 0x000000ffffc87224 */ /* 0x000fc800078e00cb */
[----:B------:R0:W-:Y:S02]  /*4310*/  STS.U16 [R201+UR12+0x980], R9 ;  /* 0x00098009c9007988 */ /* 0x0001e4000800040c */
[----:B0-----:R-:W-:Y:S01]  /*4320*/  IMAD.MOV.U32 R201, RZ, RZ, R202 ;  /* 0x000000ffffc97224 */ /* 0x001fe200078e00ca */
[----:B------:R-:W-:Y:S01]  /*4330*/  PRMT R9, RZ, 0x7610, R9 ;  /* 0x00007610ff097816 */ /* 0x000fe20000000009 */
[----:B------:R-:W-:-:S05]  /*4340*/  IMAD.WIDE R202, R236, 0x2, R200 ;  /* 0x00000002ecca7825 */ /* 0x000fca00078e02c8 */
[----:B------:R0:W5:Y:S01]  /*4350*/  @!P0 LDG.E.U16 R9, desc[UR14][R202.64] ;  /* 0x0000000eca098981 */ /* 0x000162000c1e1500 */
[----:B------:R-:W-:Y:S02]  /*4360*/  PRMT R20, RZ, 0x7610, R20 ;  /* 0x00007610ff147816 */ /* 0x000fe40000000014 */
[----:B0-----:R-:W-:Y:S01]  /*4370*/  LOP3.LUT R203, R2, 0x30, RZ, 0x3c, !PT ;  /* 0x0000003002cb7812 */ /* 0x001fe200078e3cff */
[----:B------:R-:W-:-:S04]  /*4380*/  IMAD.MOV.U32 R202, RZ, RZ, R207 ;  /* 0x000000ffffca7224 */ /* 0x000fc800078e00cf */
[----:B---3--:R0:W-:Y:S01]  /*4390*/  STS.U16 [R203+UR12+0xd80], R204 ;  /* 0x000d80cccb007988 */ /* 0x0081e2000800040c */
[----:B------:R-:W-:Y:S01]  /*43a0*/  LOP3.LUT R207, R2, 0x40, RZ, 0x3c, !PT ;  /* 0x0000004002cf7812 */ /* 0x000fe200078e3cff */
[----:B0-----:R-:W-:Y:S02]  /*43b0*/  IMAD.MOV.U32 R203, RZ, RZ, R205 ;  /* 0x000000ffffcb7224 */ /* 0x001fe400078e00cd */
[----:B------:R-:W-:Y:S02]  /*43c0*/  IMAD.WIDE R204, R236, 0x2, R202 ;  /* 0x00000002eccc7825 */ /* 0x000fe400078e02ca */
[----:B------:R0:W-:Y:S04]  /*43d0*/  STS.U16 [R207+UR12+0x200], R206 ;  /* 0x000200cecf007988 */ /* 0x0001e8000800040c */
[----:B------:R1:W3:Y:S01]  /*43e0*/  @!P0 LDG.E.U16 R20, desc[UR14][R204.64] ;  /* 0x0000000ecc148981 */ /* 0x0002e2000c1e1500 */
[----:B------:R-:W-:Y:S01]  /*43f0*/  PRMT R233, RZ, 0x7610, R233 ;  /* 0x00007610ffe97816 */ /* 0x000fe200000000e9 */
[----:B-1----:R-:W-:-:S02]  /*4400*/  IMAD.MOV.U32 R204, RZ, RZ, R211 ;  /* 0x000000ffffcc7224 */ /* 0x002fc400078e00d3 */
[----:B------:R-:W-:Y:S02]  /*4410*/  IMAD.MOV.U32 R205, RZ, RZ, R209 ;  /* 0x000000ffffcd7224 */ /* 0x000fe400078e00d1 */
[----:B0-----:R-:W-:Y:S01]  /*4420*/  IMAD.WIDE R206, R236, 0x2, R204 ;  /* 0x00000002ecce7825 */ /* 0x001fe200078e02cc */
[----:B------:R-:W-:-:S04]  /*4430*/  LOP3.LUT R209, R2, 0x40, RZ, 0x3c, !PT ;  /* 0x0000004002d17812 */ /* 0x000fc800078e3cff */
[----:B------:R0:W3:Y:S01]  /*4440*/  @!P0 LDG.E.U16 R233, desc[UR14][R206.64] ;  /* 0x0000000ecee98981 */ /* 0x0000e2000c1e1500 */
[----:B------:R-:W-:-:S03]  /*4450*/  PRMT R234, RZ, 0x7610, R234 ;  /* 0x00007610ffea7816 */ /* 0x000fc600000000ea */
[----:B------:R1:W-:Y:S01]  /*4460*/  STS.U16 [R209+UR12+0x600], R208 ;  /* 0x000600d0d1007988 */ /* 0x0003e2000800040c */
[----:B0-----:R-:W-:Y:S02]  /*4470*/  IMAD.MOV.U32 R206, RZ, RZ, R215 ;  /* 0x000000ffffce7224 */ /* 0x001fe400078e00d7 */
[----:B------:R-:W-:Y:S02]  /*4480*/  IMAD.MOV.U32 R207, RZ, RZ, R213 ;  /* 0x000000ffffcf7224 */ /* 0x000fe400078e00d5 */
[----:B-1----:R-:W-:Y:S01]  /*4490*/  IMAD.WIDE R208, R236, 0x2, R206 ;  /* 0x00000002ecd07825 */ /* 0x002fe200078e02ce */
[----:B------:R-:W-:-:S04]  /*44a0*/  LOP3.LUT R213, R2, 0x40, RZ, 0x3c, !PT ;  /* 0x0000004002d57812 */ /* 0x000fc800078e3cff */
[----:B------:R0:W3:Y:S01]  /*44b0*/  @!P0 LDG.E.U16 R234, desc[UR14][R208.64] ;  /* 0x0000000ed0ea8981 */ /* 0x0000e2000c1e1500 */
[----:B------:R-:W-:-:S03]  /*44c0*/  PRMT R235, RZ, 0x7610, R235 ;  /* 0x00007610ffeb7816 */ /* 0x000fc600000000eb */
[----:B------:R1:W-:Y:S01]  /*44d0*/  STS.U16 [R213+UR12+0xa00], R210 ;  /* 0x000a00d2d5007988 */ /* 0x0003e2000800040c */
[----:B0-----:R-:W-:Y:S02]  /*44e0*/  IMAD.MOV.U32 R208, RZ, RZ, R219 ;  /* 0x000000ffffd07224 */ /* 0x001fe400078e00db */
[----:B------:R-:W-:Y:S02]  /*44f0*/  IMAD.MOV.U32 R209, RZ, RZ, R217 ;  /* 0x000000ffffd17224 */ /* 0x000fe400078e00d9 */
[----:B-1----:R-:W-:Y:S01]  /*4500*/  IMAD.WIDE R210, R236, 0x2, R208 ;  /* 0x00000002ecd27825 */ /* 0x002fe200078e02d0 */
[----:B------:R0:W-:Y:S04]  /*4510*/  STS.U16 [R213+UR12+0xe00], R212 ;  /* 0x000e00d4d5007988 */ /* 0x0001e8000800040c */
[----:B------:R1:W3:Y:S01]  /*4520*/  @!P0 LDG.E.U16 R235, desc[UR14][R210.64] ;  /* 0x0000000ed2eb8981 */ /* 0x0002e2000c1e1500 */
[----:B------:R-:W-:Y:S01]  /*4530*/  PRMT R237, RZ, 0x7610, R237 ;  /* 0x00007610ffed7816 */ /* 0x000fe200000000ed */
[----:B-1----:R-:W-:-:S02]  /*4540*/  IMAD.MOV.U32 R210, RZ, RZ, R223 ;  /* 0x000000ffffd27224 */ /* 0x002fc400078e00df */
[----:B------:R-:W-:Y:S02]  /*4550*/  IMAD.MOV.U32 R211, RZ, RZ, R221 ;  /* 0x000000ffffd37224 */ /* 0x000fe400078e00dd */
[----:B0-----:R-:W-:Y:S01]  /*4560*/  IMAD.WIDE R212, R236, 0x2, R210 ;  /* 0x00000002ecd47825 */ /* 0x001fe200078e02d2 */
[----:B------:R-:W-:-:S04]  /*4570*/  LOP3.LUT R221, R2, 0x50, RZ, 0x3c, !PT ;  /* 0x0000005002dd7812 */ /* 0x000fc800078e3cff */
[----:B------:R0:W3:Y:S04]  /*4580*/  @!P0 LDG.E.U16 R237, desc[UR14][R212.64] ;  /* 0x0000000ed4ed8981 */ /* 0x0000e8000c1e1500 */
[----:B------:R1:W-:Y:S01]  /*4590*/  STS.U16 [R221+UR12+0x280], R214 ;  /* 0x000280d6dd007988 */ /* 0x0003e2000800040c */
[----:B0-----:R-:W-:Y:S02]  /*45a0*/  IMAD.MOV.U32 R212, RZ, RZ, R239 ;  /* 0x000000ffffd47224 */ /* 0x001fe400078e00ef */
[--C-:B------:R-:W-:Y:S01]  /*45b0*/  IMAD.MOV.U32 R213, RZ, RZ, R238.reuse ;  /* 0x000000ffffd57224 */ /* 0x100fe200078e00ee */
[----:B------:R-:W-:Y:S01]  /*45c0*/  PRMT R238, RZ, 0x7610, R238 ;  /* 0x00007610ffee7816 */ /* 0x000fe200000000ee */
[----:B-1----:R-:W-:Y:S01]  /*45d0*/  IMAD.WIDE R214, R236, 0x2, R212 ;  /* 0x00000002ecd67825 */ /* 0x002fe200078e02d4 */
[----:B------:R0:W-:Y:S04]  /*45e0*/  STS.U16 [R221+UR12+0x680], R216 ;  /* 0x000680d8dd007988 */ /* 0x0001e8000800040c */
[----:B------:R1:W3:Y:S01]  /*45f0*/  @!P0 LDG.E.U16 R238, desc[UR14][R214.64] ;  /* 0x0000000ed6ee8981 */ /* 0x0002e2000c1e1500 */
[----:B------:R-:W-:Y:S01]  /*4600*/  PRMT R239, RZ, 0x7610, R239 ;  /* 0x00007610ffef7816 */ /* 0x000fe200000000ef */
[----:B-1----:R-:W-:-:S02]  /*4610*/  IMAD.MOV.U32 R214, RZ, RZ, R241 ;  /* 0x000000ffffd67224 */ /* 0x002fc400078e00f1 */
[----:B------:R-:W-:Y:S02]  /*4620*/  IMAD.MOV.U32 R215, RZ, RZ, R240 ;  /* 0x000000ffffd77224 */ /* 0x000fe400078e00f0 */
[----:B0-----:R-:W-:Y:S01]  /*4630*/  IMAD.WIDE R216, R236, 0x2, R214 ;  /* 0x00000002ecd87825 */ /* 0x001fe200078e02d6 */
[----:B------:R0:W-:Y:S04]  /*4640*/  STS.U16 [R221+UR12+0xa80], R218 ;  /* 0x000a80dadd007988 */ /* 0x0001e8000800040c */
[----:B------:R1:W3:Y:S01]  /*4650*/  @!P0 LDG.E.U16 R239, desc[UR14][R216.64] ;  /* 0x0000000ed8ef8981 */ /* 0x0002e2000c1e1500 */
[----:B------:R-:W-:Y:S01]  /*4660*/  PRMT R240, RZ, 0x7610, R240 ;  /* 0x00007610fff07816 */ /* 0x000fe200000000f0 */
[----:B-1----:R-:W-:Y:S02]  /*4670*/  IMAD.MOV.U32 R216, RZ, RZ, R244 ;  /* 0x000000ffffd87224 */ /* 0x002fe400078e00f4 */
[----:B------:R-:W-:-:S02]  /*4680*/  IMAD.MOV.U32 R217, RZ, RZ, R243 ;  /* 0x000000ffffd97224 */ /* 0x000fc400078e00f3 */
[C---:B0-----:R-:W-:Y:S01]  /*4690*/  IMAD.WIDE R218, R236.reuse, 0x2, R216 ;  /* 0x00000002ecda7825 */ /* 0x041fe200078e02d8 */
[----:B------:R0:W-:Y:S04]  /*46a0*/  STS.U16 [R221+UR12+0xe80], R220 ;  /* 0x000e80dcdd007988 */ /* 0x0001e8000800040c */
[----:B------:R1:W3:Y:S01]  /*46b0*/  @!P0 LDG.E.U16 R240, desc[UR14][R218.64] ;  /* 0x0000000edaf08981 */ /* 0x0002e2000c1e1500 */
[----:B------:R-:W-:Y:S01]  /*46c0*/  PRMT R241, RZ, 0x7610, R241 ;  /* 0x00007610fff17816 */ /* 0x000fe200000000f1 */
[----:B-1----:R-:W-:Y:S02]  /*46d0*/  IMAD.MOV.U32 R218, RZ, RZ, R246 ;  /* 0x000000ffffda7224 */ /* 0x002fe400078e00f6 */
        /* <DEDUP_REMOVED lines=8> */
[----:B-1----:R-:W-:-:S05]  /*4760*/  IMAD.WIDE R222, R236, 0x2, R220 ;  /* 0x00000002ecde7825 */ /* 0x002fca00078e02dc */
[----:B------:R-:W3:Y:S01]  /*4770*/  @!P0 LDG.E.U16 R243, desc[UR14][R222.64] ;  /* 0x0000000edef38981 */ /* 0x000ee2000c1e1500 */
[----:B------:R-:W-:-:S03]  /*4780*/  LOP3.LUT R244, R2, 0x70, RZ, 0x3c, !PT ;  /* 0x0000007002f47812 */ /* 0x000fc600078e3cff */
[----:B------:R-:W-:Y:S04]  /*4790*/  STS.U16 [R245+UR12+0x700], R8 ;  /* 0x00070008f5007988 */ /* 0x000fe8000800040c */
[----:B------:R0:W-:Y:S04]  /*47a0*/  STS.U16 [R245+UR12+0xb00], R5 ;  /* 0x000b0005f5007988 */ /* 0x0001e8000800040c */
[----:B------:R-:W-:Y:S04]  /*47b0*/  STS.U16 [R245+UR12+0xf00], R232 ;  /* 0x000f00e8f5007988 */ /* 0x000fe8000800040c */
[----:B------:R-:W-:Y:S01]  /*47c0*/  STS.U16 [R244+UR12+0x380], R231 ;  /* 0x000380e7f4007988 */ /* 0x000fe2000800040c */
[----:B------:R-:W-:Y:S01]  /*47d0*/  R2UR UR4, R249 ;  /* 0x00000000f90472ca */ /* 0x000fe200000e0000 */
[----:B------:R-:W-:Y:S01]  /*47e0*/  UMOV UR5, 0x40000040 ;  /* 0x4000004000057882 */ /* 0x000fe20000000000 */
[----:B------:R-:W-:Y:S01]  /*47f0*/  UMOV UR18, UR6 ;  /* 0x0000000600127c82 */ /* 0x000fe20008000000 */
[----:B------:R-:W-:Y:S01]  /*4800*/  STS.U16 [R244+UR12+0x780], R230 ;  /* 0x000780e6f4007988 */ /* 0x000fe2000800040c */
[----:B------:R-:W-:Y:S01]  /*4810*/  UMOV UR19, UR7 ;  /* 0x0000000700137c82 */ /* 0x000fe20008000000 */
[----:B------:R-:W-:Y:S01]  /*4820*/  UMOV UR22, UR10 ;  /* 0x0000000a00167c82 */ /* 0x000fe20008000000 */
[----:B------:R-:W-:Y:S01]  /*4830*/  UMOV UR23, UR11 ;  /* 0x0000000b00177c82 */ /* 0x000fe20008000000 */
[----:B------:R-:W-:Y:S01]  /*4840*/  STS.U16 [R244+UR12+0xb80], R229 ;  /* 0x000b80e5f4007988 */ /* 0x000fe2000800040c */
[----:B0-----:R-:W0:Y:S03]  /*4850*/  LDC R5, c[0x0][0x238] ;  /* 0x00008e00ff057b82 */ /* 0x001e260000000800 */
[----:B------:R-:W-:Y:S04]  /*4860*/  STS.U16 [R244+UR12+0xf80], R228 ;  /* 0x000f80e4f4007988 */ /* 0x000fe8000800040c */
[----:B------:R-:W-:Y:S04]  /*4870*/  STS.U16 [R3+UR12+0x2000], R227 ;  /* 0x002000e303007988 */ /* 0x000fe8000800040c */
[----:B------:R-:W-:Y:S04]  /*4880*/  STS.U16 [R3+UR12+0x2200], R226 ;  /* 0x002200e203007988 */ /* 0x000fe8000800040c */
[----:B------:R-:W-:Y:S04]  /*4890*/  STS.U16 [R3+UR12+0x2400], R225 ;  /* 0x002400e103007988 */ /* 0x000fe8000800040c */
[----:B--2---:R-:W-:Y:S04]  /*48a0*/  STS.U16 [R3+UR12+0x2600], R224 ;  /* 0x002600e003007988 */ /* 0x004fe8000800040c */
[----:B----4-:R-:W-:Y:S04]  /*48b0*/  STS.U16 [R3+UR12+0x2800], R155 ;  /* 0x0028009b03007988 */ /* 0x010fe8000800040c */
[----:B------:R-:W-:Y:S04]  /*48c0*/  STS.U16 [R3+UR12+0x2a00], R154 ;  /* 0x002a009a03007988 */ /* 0x000fe8000800040c */
[----:B-----5:R-:W-:Y:S04]  /*48d0*/  STS.U16 [R3+UR12+0x2c00], R153 ;  /* 0x002c009903007988 */ /* 0x020fe8000800040c */
[----:B------:R-:W-:Y:S04]  /*48e0*/  STS.U16 [R3+UR12+0x2e00], R152 ;  /* 0x002e009803007988 */ /* 0x000fe8000800040c */
[----:B------:R-:W-:Y:S04]  /*48f0*/  STS.U16 [R3+UR12+0x3000], R23 ;  /* 0x0030001703007988 */ /* 0x000fe8000800040c */
[----:B------:R-:W-:Y:S04]  /*4900*/  STS.U16 [R3+UR12+0x3200], R22 ;  /* 0x0032001603007988 */ /* 0x000fe8000800040c */
[----:B------:R-:W-:Y:S04]  /*4910*/  STS.U16 [R3+UR12+0x3400], R21 ;  /* 0x0034001503007988 */ /* 0x000fe8000800040c */
[----:B---3--:R-:W-:Y:S04]  /*4920*/  STS.U16 [R3+UR12+0x3600], R20 ;  /* 0x0036001403007988 */ /* 0x008fe8000800040c */
[----:B------:R-:W-:Y:S04]  /*4930*/  STS.U16 [R3+UR12+0x3800], R234 ;  /* 0x003800ea03007988 */ /* 0x000fe8000800040c */
        /* <DEDUP_REMOVED lines=13> */
[----:B------:R1:W-:Y:S04]  /*4a10*/  STS.U16 [R250+UR12+0x3500], R9 ;  /* 0x00350009fa007988 */ /* 0x0003e8000800040c */
[----:B------:R-:W-:Y:S04]  /*4a20*/  STS.U16 [R250+UR12+0x3700], R233 ;  /* 0x003700e9fa007988 */ /* 0x000fe8000800040c */
[----:B------:R-:W-:Y:S04]  /*4a30*/  STS.U16 [R250+UR12+0x3900], R235 ;  /* 0x003900ebfa007988 */ /* 0x000fe8000800040c */
[----:B------:R2:W-:Y:S04]  /*4a40*/  STS.U16 [R250+UR12+0x3b00], R238 ;  /* 0x003b00eefa007988 */ /* 0x0005e8000800040c */
[----:B------:R-:W-:Y:S04]  /*4a50*/  STS.U16 [R250+UR12+0x3d00], R240 ;  /* 0x003d00f0fa007988 */ /* 0x000fe8000800040c */
[----:B------:R3:W-:Y:S01]  /*4a60*/  STS.U16 [R250+UR12+0x3f00], R243 ;  /* 0x003f00f3fa007988 */ /* 0x0007e2000800040c */
[----:B------:R4:W-:Y:S06]  /*4a70*/  MEMBAR.ALL.CTA ;  /* 0x0000000000007992 */ /* 0x0009ec0000008000 */
[----:B----4-:R-:W4:Y:S02]  /*4a80*/  FENCE.VIEW.ASYNC.S ;  /* 0x00000000000073c6 */ /* 0x010f240000000000 */
[----:B----4-:R-:W-:Y:S06]  /*4a90*/  BAR.SYNC.DEFER_BLOCKING 0x0 ;  /* 0x0000000000007b1d */ /* 0x010fec0000010000 */
[----:B------:R-:W-:-:S06]  /*4aa0*/  WARPGROUP.ARRIVE ;  /* 0x00000000000079c5 */ /* 0x000fcc0000000000 */
[----:B------:R-:W-:-:S12]  /*4ab0*/  HGMMA.64x128x16.F32.BF16 R88, gdesc[UR4].tnspA, R88 ;  /* 0x21e00000045879f0 */ /* 0x000fd80008701858 */
[----:B------:R-:W-:-:S12]  /*4ac0*/  HGMMA.64x128x16.F32.BF16 R88, gdesc[UR8].tnspA, R88 ;  /* 0x21e00000085879f0 */ /* 0x000fd80008701858 */
[----:B------:R-:W-:Y:S01]  /*4ad0*/  HGMMA.64x128x16.F32.BF16 R24, gdesc[UR16].tnspA, R24 ;  /* 0x21e00000101879f0 */ /* 0x000fe20008701818 */
[----:B-1----:R-:W-:-:S04]  /*4ae0*/  IMAD.WIDE R8, R242, 0x2, R198 ;  /* 0x00000002f2087825 */ /* 0x002fc800078e02c6 */
[----:B------:R-:W-:Y:S02]  /*4af0*/  IMAD.MOV.U32 R199, RZ, RZ, R8 ;  /* 0x000000ffffc77224 */ /* 0x000fe400078e0008 */
[----:B------:R-:W-:Y:S02]  /*4b00*/  IMAD.MOV.U32 R198, RZ, RZ, R9 ;  /* 0x000000ffffc67224 */ /* 0x000fe400078e0009 */
[----:B------:R-:W-:-:S04]  /*4b10*/  IMAD.WIDE R8, R242, 0x2, R194 ;  /* 0x00000002f2087825 */ /* 0x000fc800078e02c2 */
[----:B------:R-:W-:Y:S02]  /*4b20*/  IMAD.MOV.U32 R195, RZ, RZ, R8 ;  /* 0x000000ffffc37224 */ /* 0x000fe400078e0008 */
[----:B------:R-:W-:Y:S02]  /*4b30*/  IMAD.MOV.U32 R194, RZ, RZ, R9 ;  /* 0x000000ffffc27224 */ /* 0x000fe400078e0009 */
[----:B------:R-:W-:Y:S01]  /*4b40*/  IMAD.WIDE R8, R242, 0x2, R188 ;  /* 0x00000002f2087825 */ /* 0x000fe200078e02bc */
[----:B------:R-:W-:Y:S03]  /*4b50*/  HGMMA.64x128x16.F32.BF16 R24, gdesc[UR20].tnspA, R24, gsb0 ;  /* 0x21e00000141879f0 */ /* 0x000fe60008001818 */
[----:B------:R-:W-:Y:S02]  /*4b60*/  IMAD.MOV.U32 R189, RZ, RZ, R8 ;  /* 0x000000ffffbd7224 */ /* 0x000fe400078e0008 */
[----:B------:R-:W-:-:S02]  /*4b70*/  IMAD.MOV.U32 R188, RZ, RZ, R9 ;  /* 0x000000ffffbc7224 */ /* 0x000fc400078e0009 */
[----:B------:R-:W-:Y:S02]  /*4b80*/  VIADD R6, R6, 0xffffffff ;  /* 0xffffffff06067836 */ /* 0x000fe40000000000 */
[----:B------:R-:W-:-:S04]  /*4b90*/  IMAD.WIDE R10, R242, 0x2, R192 ;  /* 0x00000002f20a7825 */ /* 0x000fc800078e02c0 */
[----:B------:R-:W-:Y:S01]  /*4ba0*/  IMAD.WIDE R8, R242, 0x2, R182 ;  /* 0x00000002f2087825 */ /* 0x000fe200078e02b6 */
[----:B------:R-:W-:-:S03]  /*4bb0*/  ISETP.NE.U32.AND P0, PT, R6, RZ, PT ;  /* 0x000000ff0600720c */ /* 0x000fc60003f05070 */
[----:B------:R-:W-:Y:S02]  /*4bc0*/  IMAD.MOV.U32 R193, RZ, RZ, R10 ;  /* 0x000000ffffc17224 */ /* 0x000fe400078e000a */
[----:B------:R-:W-:Y:S02]  /*4bd0*/  IMAD.MOV.U32 R192, RZ, RZ, R11 ;  /* 0x000000ffffc07224 */ /* 0x000fe400078e000b */
[----:B------:R-:W-:Y:S02]  /*4be0*/  IMAD.MOV.U32 R183, RZ, RZ, R8 ;  /* 0x000000ffffb77224 */ /* 0x000fe400078e0008 */
[----:B------:R-:W-:Y:S02]  /*4bf0*/  IMAD.MOV.U32 R182, RZ, RZ, R9 ;  /* 0x000000ffffb67224 */ /* 0x000fe400078e0009 */
[----:B------:R-:W-:-:S04]  /*4c00*/  IMAD.WIDE R10, R242, 0x2, R186 ;  /* 0x00000002f20a7825 */ /* 0x000fc800078e02ba */
[----:B------:R-:W-:-:S04]  /*4c10*/  IMAD.WIDE R8, R242, 0x2, R178 ;  /* 0x00000002f2087825 */ /* 0x000fc800078e02b2 */
[----:B------:R-:W-:Y:S02]  /*4c20*/  IMAD.MOV.U32 R187, RZ, RZ, R10 ;  /* 0x000000ffffbb7224 */ /* 0x000fe400078e000a */
[----:B------:R-:W-:Y:S02]  /*4c30*/  IMAD.MOV.U32 R186, RZ, RZ, R11 ;  /* 0x000000ffffba7224 */ /* 0x000fe400078e000b */
[----:B------:R-:W-:Y:S02]  /*4c40*/  IMAD.MOV.U32 R179, RZ, RZ, R8 ;  /* 0x000000ffffb37224 */ /* 0x000fe400078e0008 */
[----:B------:R-:W-:Y:S02]  /*4c50*/  IMAD.MOV.U32 R178, RZ, RZ, R9 ;  /* 0x000000ffffb27224 */ /* 0x000fe400078e0009 */
[----:B------:R-:W-:-:S04]  /*4c60*/  IMAD.WIDE R212, R242, 0x2, R212 ;  /* 0x00000002f2d47825 */ /* 0x000fc800078e02d4 */
        /* <DEDUP_REMOVED lines=12> */
[----:B--2---:R-:W-:Y:S02]  /*4d30*/  IMAD.MOV.U32 R238, RZ, RZ, R213 ;  /* 0x000000ffffee7224 */ /* 0x004fe400078e00d5 */
[----:B------:R-:W-:-:S04]  /*4d40*/  IMAD.WIDE R196, R242, 0x2, R196 ;  /* 0x00000002f2c47825 */ /* 0x000fc800078e02c4 */
[----:B------:R-:W-:Y:S02]  /*4d50*/  IMAD.MOV.U32 R181, RZ, RZ, R10 ;  /* 0x000000ffffb57224 */ /* 0x000fe400078e000a */
[----:B------:R-:W-:Y:S02]  /*4d60*/  IMAD.MOV.U32 R180, RZ, RZ, R11 ;  /* 0x000000ffffb47224 */ /* 0x000fe400078e000b */
[----:B------:R-:W-:Y:S02]  /*4d70*/  IMAD.MOV.U32 R173, RZ, RZ, R8 ;  /* 0x000000ffffad7224 */ /* 0x000fe400078e0008 */
[----:B------:R-:W-:Y:S02]  /*4d80*/  IMAD.MOV.U32 R172, RZ, RZ, R9 ;  /* 0x000000ffffac7224 */ /* 0x000fe400078e0009 */
[----:B---3--:R-:W-:Y:S02]  /*4d90*/  IMAD.MOV.U32 R243, RZ, RZ, R217 ;  /* 0x000000fffff37224 */ /* 0x008fe400078e00d9 */
[----:B------:R-:W-:-:S02]  /*4da0*/  IMAD.MOV.U32 R213, RZ, RZ, R207 ;  /* 0x000000ffffd57224 */ /* 0x000fc400078e00cf */
[----:B------:R-:W-:-:S04]  /*4db0*/  IMAD.WIDE R12, R242, 0x2, R184 ;  /* 0x00000002f20c7825 */ /* 0x000fc800078e02b8 */
[----:B------:R-:W-:-:S04]  /*4dc0*/  IMAD.WIDE R10, R242, 0x2, R176 ;  /* 0x00000002f20a7825 */ /* 0x000fc800078e02b0 */
[----:B0-----:R-:W-:Y:S02]  /*4dd0*/  IMAD.SHL.U32 R5, R5, 0x20, RZ ;  /* 0x0000002005057824 */ /* 0x001fe400078e00ff */
[----:B------:R-:W-:-:S04]  /*4de0*/  IMAD.WIDE R8, R242, 0x2, R170 ;  /* 0x00000002f2087825 */ /* 0x000fc800078e02aa */
[----:B------:R-:W-:Y:S02]  /*4df0*/  IMAD.MOV.U32 R217, RZ, RZ, R209 ;  /* 0x000000ffffd97224 */ /* 0x000fe400078e00d1 */
[----:B------:R-:W-:Y:S02]  /*4e00*/  IMAD.MOV.U32 R207, RZ, RZ, R202 ;  /* 0x000000ffffcf7224 */ /* 0x000fe400078e00ca */
[----:B------:R-:W-:Y:S02]  /*4e10*/  IMAD.MOV.U32 R247, RZ, RZ, R221 ;  /* 0x000000fffff77224 */ /* 0x000fe400078e00dd */
[----:B------:R-:W-:Y:S02]  /*4e20*/  IMAD.MOV.U32 R209, RZ, RZ, R205 ;  /* 0x000000ffffd17224 */ /* 0x000fe400078e00cd */
[----:B------:R-:W-:Y:S01]  /*4e30*/  IMAD.MOV.U32 R202, RZ, RZ, R201 ;  /* 0x000000ffffca7224 */ /* 0x000fe200078e00c9 */
[----:B------:R-:W-:Y:S02]  /*4e40*/  WARPGROUP.DEPBAR.LE gsb0, 0x0 ;  /* 0x00008000000079c5 */ /* 0x000fe40000010000 */
[----:B------:R-:W-:-:S02]  /*4e50*/  IMAD.MOV.U32 R245, RZ, RZ, R219 ;  /* 0x000000fffff57224 */ /* 0x000fc400078e00db */
[----:B------:R-:W-:Y:S02]  /*4e60*/  IMAD.MOV.U32 R240, RZ, RZ, R215 ;  /* 0x000000fffff07224 */ /* 0x000fe400078e00d7 */
[----:B------:R-:W-:Y:S02]  /*4e70*/  IMAD.MOV.U32 R221, RZ, RZ, R211 ;  /* 0x000000ffffdd7224 */ /* 0x000fe400078e00d3 */
[----:B------:R-:W-:Y:S02]  /*4e80*/  IMAD.MOV.U32 R205, RZ, RZ, R203 ;  /* 0x000000ffffcd7224 */ /* 0x000fe400078e00cb */
[----:B------:R-:W-:Y:S02]  /*4e90*/  IMAD.MOV.U32 R201, RZ, RZ, R196 ;  /* 0x000000ffffc97224 */ /* 0x000fe400078e00c4 */
[----:B------:R-:W-:Y:S02]  /*4ea0*/  IMAD.MOV.U32 R248, RZ, RZ, R220 ;  /* 0x000000fffff87224 */ /* 0x000fe400078e00dc */
        /* <DEDUP_REMOVED lines=10> */
[----:B------:R-:W-:-:S04]  /*4f50*/  IMAD.WIDE R190, R242, 0x2, R190 ;  /* 0x00000002f2be7825 */ /* 0x000fc800078e02be */
[----:B------:R-:W-:Y:S02]  /*4f60*/  IMAD.MOV.U32 R185, RZ, RZ, R12 ;  /* 0x000000ffffb97224 */ /* 0x000fe400078e000c */
[----:B------:R-:W-:Y:S02]  /*4f70*/  IMAD.MOV.U32 R184, RZ, RZ, R13 ;  /* 0x000000ffffb87224 */ /* 0x000fe400078e000d */
[----:B------:R-:W-:-:S04]  /*4f80*/  IMAD.WIDE R174, R242, 0x2, R174 ;  /* 0x00000002f2ae7825 */ /* 0x000fc800078e02ae */
        /* <DEDUP_REMOVED lines=9> */
[----:B------:R-:W-:Y:S02]  /*5020*/  IMAD.MOV.U32 R171, RZ, RZ, R8 ;  /* 0x000000ffffab7224 */ /* 0x000fe400078e0008 */
[----:B------:R-:W-:Y:S02]  /*5030*/  IMAD.MOV.U32 R170, RZ, RZ, R9 ;  /* 0x000000ffffaa7224 */ /* 0x000fe400078e0009 */
[----:B------:R-:W-:Y:S01]  /*5040*/  VIADD R4, R4, 0xffffffe0 ;  /* 0xffffffe004047836 */ /* 0x000fe20000000000 */
[----:B------:R-:W-:Y:S06]  /*5050*/  @P0 BRA `(.L_x_1) ;  /* 0xffffffdc00b80947 */ /* 0x000fec000383ffff */
[----:B------:R-:W-:Y:S02]  /*5060*/  F2FP.BF16.F32.PACK_AB R47, R47, R46 ;  /* 0x0000002e2f2f723e */ /* 0x000fe400000010ff */
[----:B------:R-:W-:Y:S02]  /*5070*/  F2FP.BF16.F32.PACK_AB R46, R45, R44 ;  /* 0x0000002c2d2e723e */ /* 0x000fe400000010ff */
[----:B------:R-:W-:Y:S02]  /*5080*/  F2FP.BF16.F32.PACK_AB R44, R109, R108 ;  /* 0x0000006c6d2c723e */ /* 0x000fe400000010ff */
[----:B------:R-:W-:Y:S02]  /*5090*/  F2FP.BF16.F32.PACK_AB R108, R105, R104 ;  /* 0x00000068696c723e */ /* 0x000fe400000010ff */
[----:B------:R-:W-:Y:S02]  /*50a0*/  F2FP.BF16.F32.PACK_AB R104, R101, R100 ;  /* 0x000000646568723e */ /* 0x000fe400000010ff */
[----:B------:R-:W-:-:S02]  /*50b0*/  F2FP.BF16.F32.PACK_AB R87, R87, R86 ;  /* 0x000000565757723e */ /* 0x000fc400000010ff */
        /* <DEDUP_REMOVED lines=57> */
[----:B------:R-:W-:-:S07]  /*5450*/  F2FP.BF16.F32.PACK_AB R92, R89, R88 ;  /* 0x00000058595c723e */ /* 0x000fce00000010ff */
.L_x_0:
[----:B------:R-:W0:Y:S01]  /*5460*/  S2R R193, SR_TID.X ;  /* 0x0000000000c17919 */ /* 0x000e220000002100 */
[----:B------:R-:W-:Y:S01]  /*5470*/  ULDC.64 UR4, c[0x0][0x228] ;  /* 0x00008a0000047ab9 */ /* 0x000fe20000000a00 */
[--C-:B------:R-:W-:Y:S01]  /*5480*/  LOP3.LUT R196, R0, 0x1, R251.reuse, 0xfe, !PT ;  /* 0x0000000100c47812 */ /* 0x100fe200078efefb */
[----:B------:R-:W-:Y:S01]  /*5490*/  ULDC UR6, c[0x0][0x22c] ;  /* 0x00008b0000067ab9 */ /* 0x000fe20000000800 */
[----:B------:R-:W1:Y:S01]  /*54a0*/  S2R R197, SR_TID.X ;  /* 0x0000000000c57919 */ /* 0x000e620000002100 */
[----:B------:R-:W-:Y:S01]  /*54b0*/  ISETP.GE.AND P0, PT, R252, UR4, PT ;  /* 0x00000004fc007c0c */ /* 0x000fe2000bf06270 */
[----:B------:R-:W-:Y:S01]  /*54c0*/  ULDC UR4, c[0x0][0x22c] ;  /* 0x00008b0000047ab9 */ /* 0x000fe20000000800 */
[--C-:B------:R-:W-:Y:S02]  /*54d0*/  LOP3.LUT R194, R0, 0x3, R251.reuse, 0xfe, !PT ;  /* 0x0000000300c27812 */ /* 0x100fe400078efefb */
[----:B------:R-:W-:Y:S01]  /*54e0*/  ISETP.LT.AND P4, PT, R196, UR4, !P0 ;  /* 0x00000004c4007c0c */ /* 0x000fe2000c781270 */
[----:B------:R-:W-:Y:S01]  /*54f0*/  ULDC UR4, c[0x0][0x22c] ;  /* 0x00008b0000047ab9 */ /* 0x000fe20000000800 */
[----:B------:R-:W-:-:S02]  /*5500*/  LOP3.LUT R195, R0, 0x2, R251, 0xfe, !PT ;  /* 0x0000000200c37812 */ /* 0x000fc400078efefb */
[----:B------:R-:W-:Y:S01]  /*5510*/  ISETP.LT.AND P5, PT, R194, UR4, !P0 ;  /* 0x00000004c2007c0c */ /* 0x000fe2000c7a1270 */
[----:B------:R-:W-:Y:S01]  /*5520*/  ULDC UR4, c[0x0][0x244] ;  /* 0x0000910000047ab9 */ /* 0x000fe20000000800 */
[----:B------:R-:W-:Y:S01]  /*5530*/  LOP3.LUT R156, R0, R251, RZ, 0xfc, !PT ;  /* 0x000000fb009c7212 */ /* 0x000fe200078efcff */
[----:B------:R-:W-:Y:S01]  /*5540*/  IMAD R194, R252, UR4, RZ ;  /* 0x00000004fcc27c24 */ /* 0x000fe2000f8e02ff */
[----:B------:R-:W-:Y:S01]  /*5550*/  ISETP.LT.AND P2, PT, R195, UR6, !P0 ;  /* 0x00000006c3007c0c */ /* 0x000fe2000c741270 */
[----:B------:R-:W-:Y:S01]  /*5560*/  ULDC UR4, c[0x0][0x248] ;  /* 0x0000920000047ab9 */ /* 0x000fe20000000800 */
[----:B------:R-:W-:Y:S01]  /*5570*/  ULDC.64 UR6, c[0x0][0x220] ;  /* 0x0000880000067ab9 */ /* 0x000fe20000000a00 */
[C---:B------:R-:W-:Y:S01]  /*5580*/  IMAD R195, R156.reuse, UR4, RZ ;  /* 0x000000049cc37c24 */ /* 0x040fe2000f8e02ff */
[----:B------:R-:W-:Y:S01]  /*5590*/  ISETP.LT.AND P1, PT, R156, UR5, !P0 ;  /* 0x000000059c007c0c */ /* 0x000fe2000c721270 */
[----:B------:R-:W-:Y:S01]  /*55a0*/  ULDC UR5, c[0x0][0x22c] ;  /* 0x00008b0000057ab9 */ /* 0x000fe20000000800 */
[----:B------:R-:W-:-:S02]  /*55b0*/  LOP3.LUT R184, R0, 0x4, R251, 0xfe, !PT ;  /* 0x0000000400b87812 */ /* 0x000fc400078efefb */
[C-C-:B------:R-:W-:Y:S02]  /*55c0*/  LOP3.LUT R183, R0.reuse, 0x6, R251.reuse, 0xfe, !PT ;  /* 0x0000000600b77812 */ /* 0x140fe400078efefb */
[C-C-:B------:R-:W-:Y:S02]  /*55d0*/  LOP3.LUT R185, R0.reuse, 0x5, R251.reuse, 0xfe, !PT ;  /* 0x0000000500b97812 */ /* 0x140fe400078efefb */
[C-C-:B------:R-:W-:Y:S02]  /*55e0*/  LOP3.LUT R182, R0.reuse, 0x7, R251.reuse, 0xfe, !PT ;  /* 0x0000000700b67812 */ /* 0x140fe400078efefb */
[C-C-:B------:R-:W-:Y:S01]  /*55f0*/  LOP3.LUT R181, R0.reuse, 0x8, R251.reuse, 0xfe, !PT ;  /* 0x0000000800b57812 */ /* 0x140fe200078efefb */
[C---:B0-----:R-:W-:Y:S01]  /*5600*/  IMAD.SHL.U32 R191, R193.reuse, 0x40, RZ ;  /* 0x00000040c1bf7824 */ /* 0x041fe200078e00ff */
[C-C-:B------:R-:W-:Y:S01]  /*5610*/  LOP3.LUT R177, R0.reuse, 0x9, R251.reuse, 0xfe, !PT ;  /* 0x0000000900b17812 */ /* 0x140fe200078efefb */
[----:B------:R-:W-:Y:S01]  /*5620*/  IMAD.SHL.U32 R157, R193, 0x10, RZ ;  /* 0x00000010c19d7824 */ /* 0x000fe200078e00ff */
[----:B------:R-:W-:-:S02]  /*5630*/  LOP3.LUT R173, R0, 0xa, R251, 0xfe, !PT ;  /* 0x0000000a00ad7812 */ /* 0x000fc400078efefb */
[----:B------:R-:W-:Y:S01]  /*5640*/  LOP3.LUT R192, R191, 0x400, RZ, 0xc0, !PT ;  /* 0x00000400bfc07812 */ /* 0x000fe200078ec0ff */
[----:B------:R-:W-:Y:S01]  /*5650*/  IMAD.SHL.U32 R191, R193, 0x8, RZ ;  /* 0x00000008c1bf7824 */ /* 0x000fe200078e00ff */
[----:B------:R-:W-:Y:S02]  /*5660*/  LOP3.LUT R157, R157, 0xf0, RZ, 0xc0, !PT ;  /* 0x000000f09d9d7812 */ /* 0x000fe400078ec0ff */
[----:B-1----:R-:W-:Y:S02]  /*5670*/  LOP3.LUT R197, R197, 0x7f, RZ, 0xc0, !PT ;  /* 0x0000007fc5c57812 */ /* 0x002fe400078ec0ff */
[----:B------:R-:W-:Y:S02]  /*5680*/  IADD3 R192, R192, UR12, R157 ;  /* 0x0000000cc0c07c10 */ /* 0x000fe4000fffe09d */
[----:B------:R-:W-:Y:S02]  /*5690*/  LOP3.LUT R191, R191, 0x300, RZ, 0xc0, !PT ;  /* 0x00000300bfbf7812 */ /* 0x000fe400078ec0ff */
[----:B------:R-:W-:-:S02]  /*56a0*/  LEA R193, R197, UR12, 0x4 ;  /* 0x0000000cc5c17c11 */ /* 0x000fc4000f8e20ff */
[--C-:B------:R-:W-:Y:S01]  /*56b0*/  LOP3.LUT R174, R0, 0xb, R251.reuse, 0xfe, !PT ;  /* 0x0000000b00ae7812 */ /* 0x100fe200078efefb */
[----:B------:R-:W-:Y:S01]  /*56c0*/  IMAD.IADD R191, R191, 0x1, R192 ;  /* 0x00000001bfbf7824 */ /* 0x000fe200078e02c0 */
[----:B------:R-:W-:Y:S01]  /*56d0*/  BAR.SYNC.DEFER_BLOCKING 0x0 ;  /* 0x0000000000007b1d */ /* 0x000fe20000010000 */
[----:B------:R-:W-:Y:S02]  /*56e0*/  LEA R192, P3, R194, UR6, 0x1 ;  /* 0x00000006c2c07c11 */ /* 0x000fe4000f8608ff */
[--C-:B------:R-:W-:Y:S02]  /*56f0*/  LOP3.LUT R172, R0, 0xc, R251.reuse, 0xfe, !PT ;  /* 0x0000000c00ac7812 */ /* 0x100fe400078efefb */
[----:B------:R-:W-:Y:S01]  /*5700*/  LEA.HI.X.SX32 R194, R194, UR7, 0x1, P3 ;  /* 0x00000007c2c27c11 */ /* 0x000fe200098f0eff */
[----:B------:R-:W-:Y:S01]  /*5710*/  ULDC UR6, c[0x0][0x22c] ;  /* 0x00008b0000067ab9 */ /* 0x000fe20000000800 */
[----:B------:R-:W-:Y:S02]  /*5720*/  LEA R156, P3, R195, R192, 0x1 ;  /* 0x000000c0c39c7211 */ /* 0x000fe400078608ff */
[----:B------:R-:W-:-:S02]  /*5730*/  LOP3.LUT R171, R0, 0xd, R251, 0xfe, !PT ;  /* 0x0000000d00ab7812 */ /* 0x000fc400078efefb */
[C---:B------:R-:W-:Y:S01]  /*5740*/  LEA.HI.X.SX32 R157, R195.reuse, R194, 0x1, P3 ;  /* 0x000000c2c39d7211 */ /* 0x040fe200018f0eff */
[----:B------:R-:W-:Y:S01]  /*5750*/  VIADD R195, R195, UR4 ;  /* 0x00000004c3c37c36 */ /* 0x000fe20008000000 */
[----:B------:R-:W-:Y:S01]  /*5760*/  ISETP.LT.AND P3, PT, R184, UR5, !P0 ;  /* 0x00000005b8007c0c */ /* 0x000fe2000c761270 */
[----:B------:R-:W-:Y:S01]  /*5770*/  ULDC UR5, c[0x0][0x22c] ;  /* 0x00008b0000057ab9 */ /* 0x000fe20000000800 */
[C-C-:B------:R-:W-:Y:S01]  /*5780*/  LOP3.LUT R170, R0.reuse, 0xe, R251.reuse, 0xfe, !PT ;  /* 0x0000000e00aa7812 */ /* 0x140fe200078efefb */
[----:B------:R-:W-:Y:S01]  /*5790*/  VIADD R197, R195, UR4 ;  /* 0x00000004c3c57c36 */ /* 0x000fe20008000000 */
[C-C-:B------:R-:W-:Y:S02]  /*57a0*/  LOP3.LUT R166, R0.reuse, 0xf, R251.reuse, 0xfe, !PT ;  /* 0x0000000f00a67812 */ /* 0x140fe400078efefb */
[C-C-:B------:R-:W-:Y:S02]  /*57b0*/  LOP3.LUT R162, R0.reuse, 0x10, R251.reuse, 0xfe, !PT ;  /* 0x0000001000a27812 */ /* 0x140fe400078efefb */
[----:B------:R-:W-:-:S02]  /*57c0*/  LOP3.LUT R163, R0, 0x11, R251, 0xfe, !PT ;  /* 0x0000001100a37812 */ /* 0x000fc400078efefb */
[C-C-:B------:R-:W-:Y:S01]  /*57d0*/  LOP3.LUT R155, R0.reuse, 0x12, R251.reuse, 0xfe, !PT ;  /* 0x00000012009b7812 */ /* 0x140fe200078efefb */
[----:B------:R-:W-:Y:S01]  /*57e0*/  STSM.16.M88.4 [R191], R92 ;  /* 0x0000005cbf007844 */ /* 0x000fe20000000200 */
[C-C-:B------:R-:W-:Y:S02]  /*57f0*/  LOP3.LUT R159, R0.reuse, 0x13, R251.reuse, 0xfe, !PT ;  /* 0x00000013009f7812 */ /* 0x140fe400078efefb */
[C-C-:B------:R-:W-:Y:S01]  /*5800*/  LOP3.LUT R161, R0.reuse, 0x14, R251.reuse, 0xfe, !PT ;  /* 0x0000001400a17812 */ /* 0x140fe200078efefb */
[----:B------:R-:W-:Y:S01]  /*5810*/  BAR.SYNC.DEFER_BLOCKING 0x0 ;  /* 0x0000000000007b1d */ /* 0x000fe20000010000 */
[C-C-:B------:R-:W-:Y:S02]  /*5820*/  LOP3.LUT R160, R0.reuse, 0x15, R251.reuse, 0xfe, !PT ;  /* 0x0000001500a07812 */ /* 0x140fe400078efefb */
[C-C-:B------:R-:W-:Y:S02]  /*5830*/  LOP3.LUT R154, R0.reuse, 0x16, R251.reuse, 0xfe, !PT ;  /* 0x00000016009a7812 */ /* 0x140fe400078efefb */
[----:B------:R-:W-:-:S02]  /*5840*/  LOP3.LUT R158, R0, 0x17, R251, 0xfe, !PT ;  /* 0x00000017009e7812 */ /* 0x000fc400078efefb */
[C-C-:B------:R-:W-:Y:S02]  /*5850*/  LOP3.LUT R149, R0.reuse, 0x18, R251.reuse, 0xfe, !PT ;  /* 0x0000001800957812 */ /* 0x140fe400078efefb */
[C-C-:B------:R-:W-:Y:S02]  /*5860*/  LOP3.LUT R151, R0.reuse, 0x19, R251.reuse, 0xfe, !PT ;  /* 0x0000001900977812 */ /* 0x140fe400078efefb */
[C-C-:B------:R-:W-:Y:S02]  /*5870*/  LOP3.LUT R153, R0.reuse, 0x1a, R251.reuse, 0xfe, !PT ;  /* 0x0000001a00997812 */ /* 0x140fe400078efefb */
[C-C-:B------:R-:W-:Y:S02]  /*5880*/  LOP3.LUT R152, R0.reuse, 0x1b, R251.reuse, 0xfe, !PT ;  /* 0x0000001b00987812 */ /* 0x140fe400078efefb */
[C-C-:B------:R-:W-:Y:S02]  /*5890*/  LOP3.LUT R148, R0.reuse, 0x1c, R251.reuse, 0xfe, !PT ;  /* 0x0000001c00947812 */ /* 0x140fe400078efefb */
[----:B------:R-:W-:-:S02]  /*58a0*/  LOP3.LUT R150, R0, 0x1d, R251, 0xfe, !PT ;  /* 0x0000001d00967812 */ /* 0x000fc400078efefb */
[C-C-:B------:R-:W-:Y:S02]  /*58b0*/  LOP3.LUT R146, R0.reuse, 0x1e, R251.reuse, 0xfe, !PT ;  /* 0x0000001e00927812 */ /* 0x140fe400078efefb */
[C-C-:B------:R-:W-:Y:S02]  /*58c0*/  LOP3.LUT R143, R0.reuse, 0x1f, R251.reuse, 0xfe, !PT ;  /* 0x0000001f008f7812 */ /* 0x140fe400078efefb */
[C-C-:B------:R-:W-:Y:S01]  /*58d0*/  LOP3.LUT R147, R0.reuse, 0x20, R251.reuse, 0xfe, !PT ;  /* 0x0000002000937812 */ /* 0x140fe200078efefb */
[----:B------:R-:W0:Y:S01]  /*58e0*/  LDS.128 R92, [R193] ;  /* 0x00000000c15c7984 */ /* 0x000e220000000c00 */
[C-C-:B------:R-:W-:Y:S02]  /*58f0*/  LOP3.LUT R145, R0.reuse, 0x21, R251.reuse, 0xfe, !PT ;  /* 0x0000002100917812 */ /* 0x140fe400078efefb */
[C-C-:B------:R-:W-:Y:S01]  /*5900*/  LOP3.LUT R142, R0.reuse, 0x22, R251.reuse, 0xfe, !PT ;  /* 0x00000022008e7812 */ /* 0x140fe200078efefb */
[----:B------:R-:W-:Y:S01]  /*5910*/  BAR.SYNC.DEFER_BLOCKING 0x0 ;  /* 0x0000000000007b1d */ /* 0x000fe20000010000 */
        /* <DEDUP_REMOVED lines=9> */
[C-C-:B------:R-:W-:Y:S02]  /*59b0*/  LOP3.LUT R135, R0.reuse, 0x2c, R251.reuse, 0xfe, !PT ;  /* 0x0000002c00877812 */ /* 0x140fe400078efefb */
[C-C-:B------:R-:W-:Y:S02]  /*59c0*/  LOP3.LUT R134, R0.reuse, 0x2d, R251.reuse, 0xfe, !PT ;  /* 0x0000002d00867812 */ /* 0x140fe400078efefb */
[C-C-:B------:R-:W-:Y:S01]  /*59d0*/  LOP3.LUT R130, R0.reuse, 0x2e, R251.reuse, 0xfe, !PT ;  /* 0x0000002e00827812 */ /* 0x140fe200078efefb */
[----:B------:R-:W-:Y:S01]  /*59e0*/  STSM.16.M88.4 [R191], R96 ;  /* 0x00000060bf007844 */ /* 0x000fe20000000200 */
[----:B------:R-:W-:-:S02]  /*59f0*/  LOP3.LUT R132, R0, 0x2f, R251, 0xfe, !PT ;  /* 0x0000002f00847812 */ /* 0x000fc400078efefb */
[C-C-:B------:R-:W-:Y:S01]  /*5a00*/  LOP3.LUT R125, R0.reuse, 0x30, R251.reuse, 0xfe, !PT ;  /* 0x00000030007d7812 */ /* 0x140fe200078efefb */
[----:B------:R-:W-:Y:S01]  /*5a10*/  BAR.SYNC.DEFER_BLOCKING 0x0 ;  /* 0x0000000000007b1d */ /* 0x000fe20000010000 */
[C-C-:B------:R-:W-:Y:S02]  /*5a20*/  LOP3.LUT R127, R0.reuse, 0x31, R251.reuse, 0xfe, !PT ;  /* 0x00000031007f7812 */ /* 0x140fe400078efefb */
[C-C-:B------:R-:W-:Y:S02]  /*5a30*/  LOP3.LUT R129, R0.reuse, 0x32, R251.reuse, 0xfe, !PT ;  /* 0x0000003200817812 */ /* 0x140fe400078efefb */
[C-C-:B------:R-:W-:Y:S02]  /*5a40*/  LOP3.LUT R128, R0.reuse, 0x33, R251.reuse, 0xfe, !PT ;  /* 0x0000003300807812 */ /* 0x140fe400078efefb */
[----:B------:R-:W-:Y:S02]  /*5a50*/  LOP3.LUT R124, R0, 0x34, R251, 0xfe, !PT ;  /* 0x00000034007c7812 */ /* 0x000fe400078efefb */
[----:B0-----:R-:W-:-:S02]  /*5a60*/  PRMT R196, R92, 0x7632, R196 ;  /* 0x000076325cc47816 */ /* 0x001fc400000000c4 */
[C-C-:B------:R-:W-:Y:S02]  /*5a70*/  LOP3.LUT R126, R0.reuse, 0x35, R251.reuse, 0xfe, !PT ;  /* 0x00000035007e7812 */ /* 0x140fe400078efefb */
[C-C-:B------:R-:W-:Y:S02]  /*5a80*/  LOP3.LUT R122, R0.reuse, 0x36, R251.reuse, 0xfe, !PT ;  /* 0x00000036007a7812 */ /* 0x140fe400078efefb */
[C-C-:B------:R-:W-:Y:S02]  /*5a90*/  LOP3.LUT R119, R0.reuse, 0x37, R251.reuse, 0xfe, !PT ;  /* 0x0000003700777812 */ /* 0x140fe400078efefb */
[C-C-:B------:R-:W-:Y:S02]  /*5aa0*/  LOP3.LUT R123, R0.reuse, 0x38, R251.reuse, 0xfe, !PT ;  /* 0x00000038007b7812 */ /* 0x140fe400078efefb */
[C-C-:B------:R-:W-:Y:S02]  /*5ab0*/  LOP3.LUT R121, R0.reuse, 0x39, R251.reuse, 0xfe, !PT ;  /* 0x0000003900797812 */ /* 0x140fe400078efefb */
[----:B------:R-:W-:-:S02]  /*5ac0*/  LOP3.LUT R118, R0, 0x3a, R251, 0xfe, !PT ;  /* 0x0000003a00767812 */ /* 0x000fc400078efefb */
[C-C-:B------:R-:W-:Y:S01]  /*5ad0*/  LOP3.LUT R120, R0.reuse, 0x3b, R251.reuse, 0xfe, !PT ;  /* 0x0000003b00787812 */ /* 0x140fe200078efefb */
[----:B------:R-:W0:Y:S01]  /*5ae0*/  LDS.128 R96, [R193] ;  /* 0x00000000c1607984 */ /* 0x000e220000000c00 */
        /* <DEDUP_REMOVED lines=15> */
[----:B------:R-:W-:Y:S01]  /*5be0*/  STSM.16.M88.4 [R191], R100 ;  /* 0x00000064bf007844 */ /* 0x000fe20000000200 */
        /* <DEDUP_REMOVED lines=15> */
[----:B------:R-:W1:Y:S01]  /*5ce0*/  LDS.128 R100, [R193] ;  /* 0x00000000c1647984 */ /* 0x000e620000000c00 */
[----:B------:R-:W-:-:S02]  /*5cf0*/  LOP3.LUT R26, R0, 0x58, R251, 0xfe, !PT ;  /* 0x00000058001a7812 */ /* 0x000fc400078efefb */
[C-C-:B------:R-:W-:Y:S01]  /*5d00*/  LOP3.LUT R23, R0.reuse, 0x59, R251.reuse, 0xfe, !PT ;  /* 0x0000005900177812 */ /* 0x140fe200078efefb */
[----:B------:R-:W-:Y:S01]  /*5d10*/  BAR.SYNC.DEFER_BLOCKING 0x0 ;  /* 0x0000000000007b1d */ /* 0x000fe20000010000 */
        /* <DEDUP_REMOVED lines=28> */
[----:B------:R-:W2:Y:S01]  /*5ee0*/  LDS.128 R104, [R193] ;  /* 0x00000000c1687984 */ /* 0x000ea20000000c00 */
        /* <DEDUP_REMOVED lines=12> */
[----:B------:R-:W-:Y:S01]  /*5fb0*/  LOP3.LUT R0, R0, 0x7e, R251, 0xfe, !PT ;  /* 0x0000007e00007812 */ /* 0x000fe200078efefb */
[----:B------:R-:W-:Y:S01]  /*5fc0*/  STSM.16.M88.4 [R191], R108 ;  /* 0x0000006cbf007844 */ /* 0x000fe20000000200 */
[----:B------:R-:W-:Y:S06]  /*5fd0*/  BAR.SYNC.DEFER_BLOCKING 0x0 ;  /* 0x0000000000007b1d */ /* 0x000fec0000010000 */
[----:B------:R-:W3:Y:S02]  /*5fe0*/  LDS.128 R108, [R193] ;  /* 0x00000000c16c7984 */ /* 0x000ee40000000c00 */
[----:B------:R-:W-:Y:S06]  /*5ff0*/  BAR.SYNC.DEFER_BLOCKING 0x0 ;  /* 0x0000000000007b1d */ /* 0x000fec0000010000 */
[----:B------:R-:W-:Y:S02]  /*6000*/  STSM.16.M88.4 [R191], R44 ;  /* 0x0000002cbf007844 */ /* 0x000fe40000000200 */
[----:B------:R-:W-:Y:S06]  /*6010*/  BAR.SYNC.DEFER_BLOCKING 0x0 ;  /* 0x0000000000007b1d */ /* 0x000fec0000010000 */
[----:B------:R-:W4:Y:S02]  /*6020*/  LDS.128 R44, [R193] ;  /* 0x00000000c12c7984 */ /* 0x000f240000000c00 */
[----:B------:R-:W-:Y:S06]  /*6030*/  BAR.SYNC.DEFER_BLOCKING 0x0 ;  /* 0x0000000000007b1d */ /* 0x000fec0000010000 */
[----:B------:R-:W-:Y:S02]  /*6040*/  STSM.16.M88.4 [R191], R48 ;  /* 0x00000030bf007844 */ /* 0x000fe40000000200 */
[----:B------:R-:W-:Y:S06]  /*6050*/  BAR.SYNC.DEFER_BLOCKING 0x0 ;  /* 0x0000000000007b1d */ /* 0x000fec0000010000 */
[----:B------:R-:W5:Y:S02]  /*6060*/  LDS.128 R48, [R193] ;  /* 0x00000000c1307984 */ /* 0x000f640000000c00 */
        /* <DEDUP_REMOVED lines=33> */
[----:B------:R0:W-:Y:S02]  /*6280*/  STSM.16.M88.4 [R191], R84 ;  /* 0x00000054bf007844 */ /* 0x0001e40000000200 */
[----:B------:R-:W-:Y:S01]  /*6290*/  BAR.SYNC.DEFER_BLOCKING 0x0 ;  /* 0x0000000000007b1d */ /* 0x000fe20000010000 */
[----:B0-----:R-:W-:-:S04]  /*62a0*/  LEA R86, P6, R197, R192, 0x1 ;  /* 0x000000c0c5567211 */ /* 0x001fc800078c08ff */
[C---:B------:R-:W-:Y:S01]  /*62b0*/  LEA.HI.X.SX32 R87, R197.reuse, R194, 0x1, P6 ;  /* 0x000000c2c5577211 */ /* 0x040fe200030f0eff */
[----:B------:R-:W-:Y:S01]  /*62c0*/  VIADD R197, R197, UR4 ;  /* 0x00000004c5c57c36 */ /* 0x000fe20008000000 */
[----:B------:R0:W-:Y:S01]  /*62d0*/  @P1 STG.E.U16 desc[UR14][R156.64], R92 ;  /* 0x0000005c9c001986 */ /* 0x0001e2000c10150e */
[----:B------:R-:W-:-:S04]  /*62e0*/  LEA R84, P1, R195, R192, 0x1 ;  /* 0x000000c0c3547211 */ /* 0x000fc800078208ff */
[----:B------:R-:W-:Y:S02]  /*62f0*/  LEA.HI.X.SX32 R85, R195, R194, 0x1, P1 ;  /* 0x000000c2c3557211 */ /* 0x000fe400008f0eff */
[----:B------:R-:W-:Y:S01]  /*6300*/  ISETP.LT.AND P1, PT, R185, UR6, !P0 ;  /* 0x00000006b9007c0c */ /* 0x000fe2000c721270 */
[----:B------:R-:W-:Y:S02]  /*6310*/  ULDC UR6, c[0x0][0x22c] ;  /* 0x00008b0000067ab9 */ /* 0x000fe40000000800 */
[----:B------:R1:W-:Y:S01]  /*6320*/  @P4 STG.E.U16 desc[UR14][R84.64], R196 ;  /* 0x000000c454004986 */ /* 0x0003e2000c10150e */
[----:B------:R-:W-:Y:S01]  /*6330*/  ISETP.LT.AND P4, PT, R183, UR5, !P0 ;  /* 0x00000005b7007c0c */ /* 0x000fe2000c781270 */
[----:B0-----:R-:W-:Y:S01]  /*6340*/  VIADD R157, R197, UR4 ;  /* 0x00000004c59d7c36 */ /* 0x001fe20008000000 */
[----:B------:R-:W-:Y:S01]  /*6350*/  PRMT R92, R93, 0x7632, R92 ;  /* 0x000076325d5c7816 */ /* 0x000fe2000000005c */
[----:B------:R0:W-:Y:S01]  /*6360*/  @P2 STG.E.U16 desc[UR14][R86.64], R93 ;  /* 0x0000005d56002986 */ /* 0x0001e2000c10150e */
[----:B------:R-:W-:Y:S01]  /*6370*/  ULDC UR5, c[0x0][0x22c] ;  /* 0x00008b0000057ab9 */ /* 0x000fe20000000800 */
[----:B------:R-:W-:Y:S01]  /*6380*/  VIADD R183, R157, UR4 ;  /* 0x000000049db77c36 */ /* 0x000fe20008000000 */
[----:B------:R-:W-:Y:S01]  /*6390*/  ISETP.LT.AND P2, PT, R182, UR5, !P0 ;  /* 0x00000005b6007c0c */ /* 0x000fe2000c741270 */
[----:B------:R-:W-:Y:S01]  /*63a0*/  ULDC UR5, c[0x0][0x22c] ;  /* 0x00008b0000057ab9 */ /* 0x000fe20000000800 */
[----:B------:R-:W-:-:S02]  /*63b0*/  PRMT R156, R94, 0x7632, R156 ;  /* 0x000076325e9c7816 */ /* 0x000fc4000000009c */
[----:B-1----:R-:W-:-:S04]  /*63c0*/  LEA R84, P6, R197, R192, 0x1 ;  /* 0x000000c0c5547211 */ /* 0x002fc800078c08ff */
[----:B------:R-:W-:Y:S01]  /*63d0*/  LEA.HI.X.SX32 R85, R197, R194, 0x1, P6 ;  /* 0x000000c2c5557211 */ /* 0x000fe200030f0eff */
[----:B0-----:R-:W-:Y:S01]  /*63e0*/  VIADD R93, R183, UR4 ;  /* 0x00000004b75d7c36 */ /* 0x001fe20008000000 */
[----:B------:R-:W-:-:S03]  /*63f0*/  LEA R86, P6, R157, R192, 0x1 ;  /* 0x000000c09d567211 */ /* 0x000fc600078c08ff */
[----:B------:R0:W-:Y:S01]  /*6400*/  @P5 STG.E.U16 desc[UR14][R84.64], R92 ;  /* 0x0000005c54005986 */ /* 0x0001e2000c10150e */
[----:B------:R-:W-:Y:S01]  /*6410*/  LEA.HI.X.SX32 R87, R157, R194, 0x1, P6 ;  /* 0x000000c29d577211 */ /* 0x000fe200030f0eff */
[----:B------:R-:W-:Y:S01]  /*6420*/  VIADD R157, R93, UR4 ;  /* 0x000000045d9d7c36 */ /* 0x000fe20008000000 */
[----:B------:R-:W-:Y:S01]  /*6430*/  ISETP.LT.AND P5, PT, R181, UR5, !P0 ;  /* 0x00000005b5007c0c */ /* 0x000fe2000c7a1270 */
[----:B------:R-:W-:Y:S02]  /*6440*/  ULDC UR5, c[0x0][0x22c] ;  /* 0x00008b0000057ab9 */ /* 0x000fe40000000800 */
[----:B------:R1:W-:Y:S01]  /*6450*/  @P3 STG.E.U16 desc[UR14][R86.64], R94 ;  /* 0x0000005e56003986 */ /* 0x0003e2000c10150e */
[----:B------:R-:W-:Y:S01]  /*6460*/  ISETP.LT.AND P3, PT, R177, UR5, !P0 ;  /* 0x00000005b1007c0c */ /* 0x000fe2000c761270 */
[----:B------:R-:W-:Y:S01]  /*6470*/  ULDC UR5, c[0x0][0x22c] ;  /* 0x00008b0000057ab9 */ /* 0x000fe20000000800 */
[----:B0-----:R-:W-:Y:S02]  /*6480*/  LEA R84, P6, R183, R192, 0x1 ;  /* 0x000000c0b7547211 */ /* 0x001fe400078c08ff */
[----:B------:R-:W-:-:S02]  /*6490*/  PRMT R92, R95, 0x7632, R92 ;  /* 0x000076325f5c7816 */ /* 0x000fc4000000005c */
[----:B------:R-:W-:Y:S02]  /*64a0*/  LEA.HI.X.SX32 R85, R183, R194, 0x1, P6 ;  /* 0x000000c2b7557211 */ /* 0x000fe400030f0eff */
[C---:B-1----:R-:W-:Y:S02]  /*64b0*/  LEA R86, P6, R93.reuse, R192, 0x1 ;  /* 0x000000c05d567211 */ /* 0x042fe400078c08ff */
[----:B------:R-:W-:Y:S01]  /*64c0*/  PRMT R94, R96, 0x7632, R94 ;  /* 0x00007632605e7816 */ /* 0x000fe2000000005e */
[----:B------:R0:W-:Y:S01]  /*64d0*/  @P1 STG.E.U16 desc[UR14][R84.64], R156 ;  /* 0x0000009c54001986 */ /* 0x0001e2000c10150e */
[----:B------:R-:W-:Y:S01]  /*64e0*/  LEA.HI.X.SX32 R87, R93, R194, 0x1, P6 ;  /* 0x000000c25d577211 */ /* 0x000fe200030f0eff */
[----:B------:R-:W-:-:S04]  /*64f0*/  VIADD R93, R157, UR4 ;  /* 0x000000049d5d7c36 */ /* 0x000fc80008000000 */
[----:B------:R1:W-:Y:S01]  /*6500*/  @P4 STG.E.U16 desc[UR14][R86.64], R95 ;  /* 0x0000005f56004986 */ /* 0x0003e2000c10150e */
[----:B------:R-:W-:Y:S01]  /*6510*/  ISETP.LT.AND P4, PT, R173, UR5, !P0 ;  /* 0x00000005ad007c0c */ /* 0x000fe2000c781270 */
[----:B------:R-:W-:Y:S01]  /*6520*/  ULDC UR5, c[0x0][0x22c] ;  /* 0x00008b0000057ab9 */ /* 0x000fe20000000800 */
[----:B0-----:R-:W-:-:S04]  /*6530*/  LEA R84, P1, R157, R192, 0x1 ;  /* 0x000000c09d547211 */ /* 0x001fc800078208ff */
[----:B------:R-:W-:Y:S02]  /*6540*/  LEA.HI.X.SX32 R85, R157, R194, 0x1, P1 ;  /* 0x000000c29d557211 */ /* 0x000fe400008f0eff */
[C---:B-1----:R-:W-:Y:S02]  /*6550*/  LEA R86, P6, R93.reuse, R192, 0x1 ;  /* 0x000000c05d567211 */ /* 0x042fe400078c08ff */
[----:B------:R-:W-:Y:S01]  /*6560*/  ISETP.LT.AND P1, PT, R174, UR6, !P0 ;  /* 0x00000006ae007c0c */ /* 0x000fe2000c721270 */
[----:B------:R0:W-:Y:S01]  /*6570*/  @P2 STG.E.U16 desc[UR14][R84.64], R92 ;  /* 0x0000005c54002986 */ /* 0x0001e2000c10150e */
[C---:B------:R-:W-:Y:S01]  /*6580*/  LEA.HI.X.SX32 R87, R93.reuse, R194, 0x1, P6 ;  /* 0x000000c25d577211 */ /* 0x040fe200030f0eff */
[----:B------:R-:W-:Y:S01]  /*6590*/  VIADD R93, R93, UR4 ;  /* 0x000000045d5d7c36 */ /* 0x000fe20008000000 */
[----:B------:R-:W-:Y:S01]  /*65a0*/  ISETP.LT.AND P2, PT, R172, UR5, !P0 ;  /* 0x00000005ac007c0c */ /* 0x000fe2000c741270 */
[----:B------:R-:W-:Y:S01]  /*65b0*/  ULDC UR5, c[0x0][0x22c] ;  /* 0x00008b0000057ab9 */ /* 0x000fe20000000800 */
[----:B------:R-:W-:Y:S01]  /*65c0*/  ULDC UR6, c[0x0][0x22c] ;  /* 0x00008b0000067ab9 */ /* 0x000fe20000000800 */
[----:B------:R1:W-:Y:S01]  /*65d0*/  @P5 STG.E.U16 desc[UR14][R86.64], R96 ;  /* 0x0000006056005986 */ /* 0x0003e2000c10150e */
[----:B------:R-:W-:Y:S01]  /*65e0*/  VIADD R95, R93, UR4 ;  /* 0x000000045d5f7c36 */ /* 0x000fe20008000000 */
[----:B------:R-:W-:Y:S01]  /*65f0*/  ISETP.LT.AND P5, PT, R171, UR5, !P0 ;  /* 0x00000005ab007c0c */ /* 0x000fe2000c7a1270 */
[----:B------:R-:W-:Y:S01]  /*6600*/  ULDC UR5, c[0x0][0x22c] ;  /* 0x00008b0000057ab9 */ /* 0x000fe20000000800 */
[----:B0-----:R-:W-:-:S02]  /*6610*/  PRMT R92, R97, 0x7632, R92 ;  /* 0x00007632615c7816 */ /* 0x001fc4000000005c */
[----:B-1----:R-:W-:-:S04]  /*6620*/  LEA R86, P6, R93, R192, 0x1 ;  /* 0x000000c05d567211 */ /* 0x002fc800078c08ff */
[----:B------:R-:W-:Y:S01]  /*6630*/  LEA.HI.X.SX32 R87, R93, R194, 0x1, P6 ;  /* 0x000000c25d577211 */ /* 0x000fe200030f0eff */
[C---:B------:R-:W-:Y:S01]  /*6640*/  VIADD R93, R95.reuse, UR4 ;  /* 0x000000045f5d7c36 */ /* 0x040fe20008000000 */
[----:B------:R-:W-:-:S03]  /*6650*/  LEA R84, P6, R95, R192, 0x1 ;  /* 0x000000c05f547211 */ /* 0x000fc600078c08ff */
[----:B------:R0:W-:Y:S01]  /*6660*/  @P3 STG.E.U16 desc[UR14][R86.64], R94 ;  /* 0x0000005e56003986 */ /* 0x0001e2000c10150e */
[----:B------:R-:W-:Y:S01]  /*6670*/  LEA.HI.X.SX32 R85, R95, R194, 0x1, P6 ;  /* 0x000000c25f557211 */ /* 0x000fe200030f0eff */
[C---:B------:R-:W-:Y:S01]  /*6680*/  VIADD R95, R93.reuse, UR4 ;  /* 0x000000045d5f7c36 */ /* 0x040fe20008000000 */
[----:B------:R-:W-:Y:S01]  /*6690*/  ISETP.LT.AND P3, PT, R170, UR5, !P0 ;  /* 0x00000005aa007c0c */ /* 0x000fe2000c761270 */
[----:B------:R-:W-:Y:S02]  /*66a0*/  ULDC UR5, c[0x0][0x22c] ;  /* 0x00008b0000057ab9 */ /* 0x000fe40000000800 */
[----:B------:R1:W-:Y:S01]  /*66b0*/  @P4 STG.E.U16 desc[UR14][R84.64], R97 ;  /* 0x0000006154004986 */ /* 0x0003e2000c10150e */
[C---:B0-----:R-:W-:Y:S02]  /*66c0*/  LEA R86, P6, R93.reuse, R192, 0x1 ;  /* 0x000000c05d567211 */ /* 0x041fe400078c08ff */
[----:B------:R-:W-:Y:S02]  /*66d0*/  PRMT R94, R98, 0x7632, R94 ;  /* 0x00007632625e7816 */ /* 0x000fe4000000005e */
[----:B------:R-:W-:-:S02]  /*66e0*/  LEA.HI.X.SX32 R87, R93, R194, 0x1, P6 ;  /* 0x000000c25d577211 */ /* 0x000fc400030f0eff */
[----:B-1----:R-:W-:-:S03]  /*66f0*/  LEA R84, P4, R95, R192, 0x1 ;  /* 0x000000c05f547211 */ /* 0x002fc600078808ff */
[----:B------:R0:W-:Y:S01]  /*6700*/  @P1 STG.E.U16 desc[UR14][R86.64], R92 ;  /* 0x0000005c56001986 */ /* 0x0001e2000c10150e */
[C---:B------:R-:W-:Y:S01]  /*6710*/  LEA.HI.X.SX32 R85, R95.reuse, R194, 0x1, P4 ;  /* 0x000000c25f557211 */ /* 0x040fe200020f0eff */
[----:B------:R-:W-:Y:S01]  /*6720*/  VIADD R95, R95, UR4 ;  /* 0x000000045f5f7c36 */ /* 0x000fe20008000000 */
[----:B------:R-:W-:Y:S01]  /*6730*/  ISETP.LT.AND P4, PT, R166, UR5, !P0 ;  /* 0x00000005a6007c0c */ /* 0x000fe2000c781270 */
[----:B------:R-:W-:Y:S02]  /*6740*/  ULDC UR5, c[0x0][0x22c] ;  /* 0x00008b0000057ab9 */ /* 0x000fe40000000800 */
[----:B------:R-:W-:Y:S01]  /*6750*/  VIADD R93, R95, UR4 ;  /* 0x000000045f5d7c36 */ /* 0x000fe20008000000 */
[----:B------:R1:W-:Y:S01]  /*6760*/  @P2 STG.E.U16 desc[UR14][R84.64], R98 ;  /* 0x0000006254002986 */ /* 0x0003e2000c10150e */
[----:B------:R-:W-:Y:S01]  /*6770*/  ISETP.LT.AND P2, PT, R162, UR5, !P0 ;  /* 0x00000005a2007c0c */ /* 0x000fe2000c741270 */
[----:B------:R-:W-:Y:S02]  /*6780*/  ULDC UR5, c[0x0][0x22c] ;  /* 0x00008b0000057ab9 */ /* 0x000fe40000000800 */
[----:B0-----:R-:W-:-:S02]  /*6790*/  LEA R86, P6, R93, R192, 0x1 ;  /* 0x000000c05d567211 */ /* 0x001fc400078c08ff */
[----:B------:R-:W-:Y:S02]  /*67a0*/  PRMT R92, R99, 0x7632, R92 ;  /* 0x00007632635c7816 */ /* 0x000fe4000000005c */
[C---:B------:R-:W-:Y:S01]  /*67b0*/  LEA.HI.X.SX32 R87, R93.reuse, R194, 0x1, P6 ;  /* 0x000000c25d577211 */ /* 0x040fe200030f0eff */
[----:B------:R-:W-:Y:S01]  /*67c0*/  VIADD R93, R93, UR4 ;  /* 0x000000045d5d7c36 */ /* 0x000fe20008000000 */
[----:B-1----:R-:W-:-:S04]  /*67d0*/  LEA R84, P1, R95, R192, 0x1 ;  /* 0x000000c05f547211 */ /* 0x002fc800078208ff */
[----:B------:R-:W-:Y:S01]  /*67e0*/  LEA.HI.X.SX32 R85, R95, R194, 0x1, P1 ;  /* 0x000000c25f557211 */ /* 0x000fe200008f0eff */
[----:B------:R-:W-:Y:S01]  /*67f0*/  VIADD R95, R93, UR4 ;  /* 0x000000045d5f7c36 */ /* 0x000fe20008000000 */
[----:B------:R-:W-:Y:S01]  /*6800*/  ISETP.LT.AND P1, PT, R163, UR6, !P0 ;  /* 0x00000006a3007c0c */ /* 0x000fe2000c721270 */
[----:B------:R-:W-:Y:S02]  /*6810*/  ULDC UR6, c[0x0][0x22c] ;  /* 0x00008b0000067ab9 */ /* 0x000fe40000000800 */
[----:B------:R0:W-:Y:S01]  /*6820*/  @P5 STG.E.U16 desc[UR14][R84.64], R94 ;  /* 0x0000005e54005986 */ /* 0x0001e2000c10150e */
[----:B------:R-:W-:Y:S01]  /*6830*/  ISETP.LT.AND P5, PT, R155, UR5, !P0 ;  /* 0x000000059b007c0c */ /* 0x000fe2000c7a1270 */
[----:B------:R-:W-:Y:S02]  /*6840*/  ULDC UR5, c[0x0][0x22c] ;  /* 0x00008b0000057ab9 */ /* 0x000fe40000000800 */
[----:B------:R1:W-:Y:S01]  /*6850*/  @P3 STG.E.U16 desc[UR14][R86.64], R99 ;  /* 0x0000006356003986 */ /* 0x0003e2000c10150e */
[----:B------:R-:W-:Y:S01]  /*6860*/  ISETP.LT.AND P3, PT, R159, UR5, !P0 ;  /* 0x000000059f007c0c */ /* 0x000fe2000c761270 */
[----:B------:R-:W-:Y:S01]  /*6870*/  ULDC UR5, c[0x0][0x22c] ;  /* 0x00008b0000057ab9 */ /* 0x000fe20000000800 */
[----:B0-----:R-:W-:-:S02]  /*6880*/  LEA R84, P6, R93, R192, 0x1 ;  /* 0x000000c05d547211 */ /* 0x001fc400078c08ff */
[----:B------:R-:W-:Y:S02]  /*6890*/  PRMT R94, R100, 0x7632, R94 ;  /* 0x00007632645e7816 */ /* 0x000fe4000000005e */
[----:B------:R-:W-:Y:S01]  /*68a0*/  LEA.HI.X.SX32 R85, R93, R194, 0x1, P6 ;  /* 0x000000c25d557211 */ /* 0x000fe200030f0eff */
[C---:B------:R-:W-:Y:S01]  /*68b0*/  VIADD R93, R95.reuse, UR4 ;  /* 0x000000045f5d7c36 */ /* 0x040fe20008000000 */
[----:B-1----:R-:W-:-:S03]  /*68c0*/  LEA R86, P6, R95, R192, 0x1 ;  /* 0x000000c05f567211 */ /* 0x002fc600078c08ff */
[----:B------:R0:W-:Y:S01]  /*68d0*/  @P4 STG.E.U16 desc[UR14][R84.64], R92 ;  /* 0x0000005c54004986 */ /* 0x0001e2000c10150e */
[----:B------:R-:W-:Y:S01]  /*68e0*/  LEA.HI.X.SX32 R87, R95, R194, 0x1, P6 ;  /* 0x000000c25f577211 */ /* 0x000fe200030f0eff */
[----:B------:R-:W-:Y:S01]  /*68f0*/  VIADD R95, R93, UR4 ;  /* 0x000000045d5f7c36 */ /* 0x000fe20008000000 */
[----:B------:R-:W-:Y:S01]  /*6900*/  ISETP.LT.AND P4, PT, R161, UR5, !P0 ;  /* 0x00000005a1007c0c */ /* 0x000fe2000c781270 */
[----:B------:R-:W-:Y:S02]  /*6910*/  ULDC UR5, c[0x0][0x22c] ;  /* 0x00008b0000057ab9 */ /* 0x000fe40000000800 */
[----:B------:R1:W-:Y:S01]  /*6920*/  @P2 STG.E.U16 desc[UR14][R86.64], R100 ;  /* 0x0000006456002986 */ /* 0x0003e2000c10150e */
[----:B0-----:R-:W-:Y:S02]  /*6930*/  LEA R84, P6, R93, R192, 0x1 ;  /* 0x000000c05d547211 */ /* 0x001fe400078c08ff */
        /* <DEDUP_REMOVED lines=8> */
[C---:B------:R-:W-:Y:S01]  /*69c0*/  VIADD R93, R95.reuse, UR4 ;  /* 0x000000045f5d7c36 */ /* 0x040fe20008000000 */
[----:B------:R1:W-:Y:S01]  /*69d0*/  @P5 STG.E.U16 desc[UR14][R86.64], R101 ;  /* 0x0000006556005986 */ /* 0x0003e2000c10150e */
[----:B------:R-:W-:Y:S01]  /*69e0*/  ISETP.LT.AND P5, PT, R154, UR5, !P0 ;  /* 0x000000059a007c0c */ /* 0x000fe2000c7a1270 */
[----:B------:R-:W-:Y:S01]  /*69f0*/  ULDC UR5, c[0x0][0x22c] ;  /* 0x00008b0000057ab9 */ /* 0x000fe20000000800 */
[----:B0-----:R-:W-:-:S02]  /*6a00*/  LEA R84, P1, R95, R192, 0x1 ;  /* 0x000000c05f547211 */ /* 0x001fc400078208ff */
[----:B------:R-:W-:Y:S02]  /*6a10*/  PRMT R94, R102, 0x7632, R94 ;  /* 0x00007632665e7816 */ /* 0x000fe4000000005e */
[----:B------:R-:W-:Y:S02]  /*6a20*/  LEA.HI.X.SX32 R85, R95, R194, 0x1, P1 ;  /* 0x000000c25f557211 */ /* 0x000fe400008f0eff */
[----:B------:R-:W-:Y:S01]  /*6a30*/  ISETP.LT.AND P1, PT, R158, UR6, !P0 ;  /* 0x000000069e007c0c */ /* 0x000fe2000c721270 */
[----:B------:R-:W-:Y:S01]  /*6a40*/  ULDC UR6, c[0x0][0x22c] ;  /* 0x00008b0000067ab9 */ /* 0x000fe20000000800 */
[----:B-1----:R-:W-:Y:S01]  /*6a50*/  LEA R86, P6, R93, R192, 0x1 ;  /* 0x000000c05d567211 */ /* 0x002fe200078c08ff */
[----:B------:R0:W-:Y:S01]  /*6a60*/  @P3 STG.E.U16 desc[UR14][R84.64], R92 ;  /* 0x0000005c54003986 */ /* 0x0001e2000c10150e */
[----:B------:R-:W-:Y:S01]  /*6a70*/  ISETP.LT.AND P3, PT, R149, UR5, !P0 ;  /* 0x0000000595007c0c */ /* 0x000fe2000c761270 */
[----:B------:R-:W-:Y:S01]  /*6a80*/  ULDC UR5, c[0x0][0x22c] ;  /* 0x00008b0000057ab9 */ /* 0x000fe20000000800 */
[C---:B------:R-:W-:Y:S01]  /*6a90*/  LEA.HI.X.SX32 R87, R93.reuse, R194, 0x1, P6 ;  /* 0x000000c25d577211 */ /* 0x040fe200030f0eff */
[----:B------:R-:W-:-:S04]  /*6aa0*/  VIADD R93, R93, UR4 ;  /* 0x000000045d5d7c36 */ /* 0x000fc80008000000 */
[----:B------:R-:W-:Y:S01]  /*6ab0*/  VIADD R95, R93, UR4 ;  /* 0x000000045d5f7c36 */ /* 0x000fe20008000000 */
[----:B------:R1:W-:Y:S01]  /*6ac0*/  @P4 STG.E.U16 desc[UR14][R86.64], R102 ;  /* 0x0000006656004986 */ /* 0x0003e2000c10150e */
[----:B------:R-:W-:Y:S01]  /*6ad0*/  ISETP.LT.AND P4, PT, R151, UR5, !P0 ;  /* 0x0000000597007c0c */ /* 0x000fe2000c781270 */
[----:B------:R-:W-:Y:S01]  /*6ae0*/  ULDC UR5, c[0x0][0x22c] ;  /* 0x00008b0000057ab9 */ /* 0x000fe20000000800 */
[----:B0-----:R-:W-:Y:S02]  /*6af0*/  LEA R84, P6, R93, R192, 0x1 ;  /* 0x000000c05d547211 */ /* 0x001fe400078c08ff */
[----:B------:R-:W-:Y:S02]  /*6b00*/  PRMT R92, R103, 0x7632, R92 ;  /* 0x00007632675c7816 */ /* 0x000fe4000000005c */
[----:B------:R-:W-:Y:S01]  /*6b10*/  LEA.HI.X.SX32 R85, R93, R194, 0x1, P6 ;  /* 0x000000c25d557211 */ /* 0x000fe200030f0eff */
[C---:B------:R-:W-:Y:S01]  /*6b20*/  VIADD R93, R95.reuse, UR4 ;  /* 0x000000045f5d7c36 */ /* 0x040fe20008000000 */
[----:B-1----:R-:W-:-:S03]  /*6b30*/  LEA R86, P6, R95, R192, 0x1 ;  /* 0x000000c05f567211 */ /* 0x002fc600078c08ff */
[----:B------:R0:W-:Y:S01]  /*6b40*/  @P2 STG.E.U16 desc[UR14][R84.64], R94 ;  /* 0x0000005e54002986 */ /* 0x0001e2000c10150e */
[----:B------:R-:W-:Y:S01]  /*6b50*/  ISETP.LT.AND P2, PT, R153, UR5, !P0 ;  /* 0x0000000599007c0c */ /* 0x000fe2000c741270 */
[----:B------:R-:W-:Y:S01]  /*6b60*/  ULDC UR5, c[0x0][0x22c] ;  /* 0x00008b0000057ab9 */ /* 0x000fe20000000800 */
[----:B------:R-:W-:Y:S01]  /*6b70*/  LEA.HI.X.SX32 R87, R95, R194, 0x1, P6 ;  /* 0x000000c25f577211 */ /* 0x000fe200030f0eff */
[----:B------:R-:W-:-:S04]  /*6b80*/  VIADD R95, R93, UR4 ;  /* 0x000000045d5f7c36 */ /* 0x000fc80008000000 */
[----:B------:R1:W-:Y:S01]  /*6b90*/  @P5 STG.E.U16 desc[UR14][R86.64], R103 ;  /* 0x0000006756005986 */ /* 0x0003e2000c10150e */
[C---:B0-----:R-:W-:Y:S02]  /*6ba0*/  LEA R84, P6, R93.reuse, R192, 0x1 ;  /* 0x000000c05d547211 */ /* 0x041fe400078c08ff */
[----:B--2---:R-:W-:Y:S02]  /*6bb0*/  PRMT R94, R104, 0x7632, R94 ;  /* 0x00007632685e7816 */ /* 0x004fe4000000005e */
[----:B------:R-:W-:Y:S02]  /*6bc0*/  LEA.HI.X.SX32 R85, R93, R194, 0x1, P6 ;  /* 0x000000c25d557211 */ /* 0x000fe400030f0eff */
        /* <DEDUP_REMOVED lines=10> */
[----:B0-----:R-:W-:-:S04]  /*6c70*/  LEA R84, P1, R95, R192, 0x1 ;  /* 0x000000c05f547211 */ /* 0x001fc800078208ff */
[----:B------:R-:W-:Y:S02]  /*6c80*/  LEA.HI.X.SX32 R85, R95, R194, 0x1, P1 ;  /* 0x000000c25f557211 */ /* 0x000fe400008f0eff */
[----:B------:R-:W-:Y:S01]  /*6c90*/  ISETP.LT.AND P1, PT, R150, UR6, !P0 ;  /* 0x0000000696007c0c */ /* 0x000fe2000c721270 */
[----:B------:R-:W-:Y:S01]  /*6ca0*/  ULDC UR6, c[0x0][0x22c] ;  /* 0x00008b0000067ab9 */ /* 0x000fe20000000800 */
[C---:B-1----:R-:W-:Y:S01]  /*6cb0*/  LEA R86, P6, R93.reuse, R192, 0x1 ;  /* 0x000000c05d567211 */ /* 0x042fe200078c08ff */
[----:B------:R0:W-:Y:S01]  /*6cc0*/  @P4 STG.E.U16 desc[UR14][R84.64], R94 ;  /* 0x0000005e54004986 */ /* 0x0001e2000c10150e */
[----:B------:R-:W-:Y:S01]  /*6cd0*/  ISETP.LT.AND P4, PT, R146, UR5, !P0 ;  /* 0x0000000592007c0c */ /* 0x000fe2000c781270 */
[----:B------:R-:W-:Y:S01]  /*6ce0*/  ULDC UR5, c[0x0][0x22c] ;  /* 0x00008b0000057ab9 */ /* 0x000fe20000000800 */
[C---:B------:R-:W-:Y:S01]  /*6cf0*/  LEA.HI.X.SX32 R87, R93.reuse, R194, 0x1, P6 ;  /* 0x000000c25d577211 */ /* 0x040fe200030f0eff */
[----:B------:R-:W-:-:S04]  /*6d00*/  VIADD R93, R93, UR4 ;  /* 0x000000045d5d7c36 */ /* 0x000fc80008000000 */
[C---:B------:R-:W-:Y:S01]  /*6d10*/  VIADD R95, R93.reuse, UR4 ;  /* 0x000000045d5f7c36 */ /* 0x040fe20008000000 */
[----:B------:R-:W-:Y:S01]  /*6d20*/  LEA R92, P6, R93, R192, 0x1 ;  /* 0x000000c05d5c7211 */ /* 0x000fe200078c08ff */
[----:B------:R1:W-:Y:S01]  /*6d30*/  @P2 STG.E.U16 desc[UR14][R86.64], R105 ;  /* 0x0000006956002986 */ /* 0x0003e2000c10150e */
[----:B------:R-:W-:Y:S01]  /*6d40*/  ISETP.LT.AND P2, PT, R143, UR5, !P0 ;  /* 0x000000058f007c0c */ /* 0x000fe2000c741270 */
[----:B------:R-:W-:Y:S01]  /*6d50*/  VIADD R97, R95, UR4 ;  /* 0x000000045f617c36 */ /* 0x000fe20008000000 */
[----:B------:R-:W-:Y:S01]  /*6d60*/  LEA.HI.X.SX32 R93, R93, R194, 0x1, P6 ;  /* 0x000000c25d5d7211 */ /* 0x000fe200030f0eff */
[----:B------:R-:W-:Y:S01]  /*6d70*/  ULDC UR5, c[0x0][0x22c] ;  /* 0x00008b0000057ab9 */ /* 0x000fe20000000800 */
[----:B0-----:R-:W-:-:S04]  /*6d80*/  LEA R84, P6, R95, R192, 0x1 ;  /* 0x000000c05f547211 */ /* 0x001fc800078c08ff */
[----:B------:R-:W-:Y:S01]  /*6d90*/  LEA.HI.X.SX32 R85, R95, R194, 0x1, P6 ;  /* 0x000000c25f557211 */ /* 0x000fe200030f0eff */
[----:B------:R-:W-:Y:S01]  /*6da0*/  VIADD R95, R97, UR4 ;  /* 0x00000004615f7c36 */ /* 0x000fe20008000000 */
[----:B-1----:R-:W-:Y:S02]  /*6db0*/  PRMT R87, R105, 0x7632, R87 ;  /* 0x0000763269577816 */ /* 0x002fe40000000057 */
[----:B------:R-:W-:-:S03]  /*6dc0*/  LEA R86, P6, R97, R192, 0x1 ;  /* 0x000000c061567211 */ /* 0x000fc600078c08ff */
[----:B------:R0:W-:Y:S01]  /*6dd0*/  @P5 STG.E.U16 desc[UR14][R92.64], R87 ;  /* 0x000000575c005986 */ /* 0x0001e2000c10150e */
[----:B------:R-:W-:Y:S01]  /*6de0*/  ISETP.LT.AND P5, PT, R147, UR5, !P0 ;  /* 0x0000000593007c0c */ /* 0x000fe2000c7a1270 */
[----:B------:R-:W-:Y:S02]  /*6df0*/  ULDC UR5, c[0x0][0x22c] ;  /* 0x00008b0000057ab9 */ /* 0x000fe40000000800 */
[----:B------:R1:W-:Y:S01]  /*6e00*/  @P3 STG.E.U16 desc[UR14][R84.64], R106 ;  /* 0x0000006a54003986 */ /* 0x0003e2000c10150e */
[----:B------:R-:W-:Y:S01]  /*6e10*/  ISETP.LT.AND P3, PT, R145, UR5, !P0 ;  /* 0x0000000591007c0c */ /* 0x000fe2000c761270 */
[----:B------:R-:W-:Y:S01]  /*6e20*/  ULDC UR5, c[0x0][0x22c] ;  /* 0x00008b0000057ab9 */ /* 0x000fe20000000800 */
[----:B0-----:R-:W-:Y:S01]  /*6e30*/  LEA.HI.X.SX32 R87, R97, R194, 0x1, P6 ;  /* 0x000000c261577211 */ /* 0x001fe200030f0eff */
[C---:B------:R-:W-:Y:S01]  /*6e40*/  VIADD R97, R95.reuse, UR4 ;  /* 0x000000045f617c36 */ /* 0x040fe20008000000 */
[----:B------:R-:W-:Y:S02]  /*6e50*/  LEA R94, P6, R95, R192, 0x1 ;  /* 0x000000c05f5e7211 */ /* 0x000fe400078c08ff */
[----:B-1----:R-:W-:Y:S01]  /*6e60*/  PRMT R85, R106, 0x7632, R85 ;  /* 0x000076326a557816 */ /* 0x002fe20000000055 */
[----:B------:R-:W-:Y:S01]  /*6e70*/  VIADD R99, R97, UR4 ;  /* 0x0000000461637c36 */ /* 0x000fe20008000000 */
[----:B------:R-:W-:-:S03]  /*6e80*/  LEA.HI.X.SX32 R95, R95, R194, 0x1, P6 ;  /* 0x000000c25f5f7211 */ /* 0x000fc600030f0eff */
[----:B------:R0:W-:Y:S01]  /*6e90*/  @P1 STG.E.U16 desc[UR14][R86.64], R85 ;  /* 0x0000005556001986 */ /* 0x0001e2000c10150e */
[-C--:B------:R-:W-:Y:S02]  /*6ea0*/  LEA R84, P6, R99, R192.reuse, 0x1 ;  /* 0x000000c063547211 */ /* 0x080fe400078c08ff */
[C---:B------:R-:W-:Y:S01]  /*6eb0*/  LEA R92, P1, R97.reuse, R192, 0x1 ;  /* 0x000000c0615c7211 */ /* 0x040fe200078208ff */
[----:B------:R1:W-:Y:S01]  /*6ec0*/  @P4 STG.E.U16 desc[UR14][R94.64], R107 ;  /* 0x0000006b5e004986 */ /* 0x0003e2000c10150e */
[----:B------:R-:W-:Y:S01]  /*6ed0*/  ISETP.LT.AND P4, PT, R142, UR5, !P0 ;  /* 0x000000058e007c0c */ /* 0x000fe2000c781270 */
[----:B------:R-:W-:Y:S01]  /*6ee0*/  ULDC UR5, c[0x0][0x22c] ;  /* 0x00008b0000057ab9 */ /* 0x000fe20000000800 */
[-C--:B------:R-:W-:Y:S02]  /*6ef0*/  LEA.HI.X.SX32 R93, R97, R194.reuse, 0x1, P1 ;  /* 0x000000c2615d7211 */ /* 0x080fe400008f0eff */
[----:B------:R-:W-:Y:S01]  /*6f00*/  ISETP.LT.AND P1, PT, R144, UR6, !P0 ;  /* 0x0000000690007c0c */ /* 0x000fe2000c721270 */
[----:B------:R-:W-:Y:S01]  /*6f10*/  ULDC UR6, c[0x0][0x22c] ;  /* 0x00008b0000067ab9 */ /* 0x000fe20000000800 */
[C---:B0-----:R-:W-:Y:S01]  /*6f20*/  LEA.HI.X.SX32 R85, R99.reuse, R194, 0x1, P6 ;  /* 0x000000c263557211 */ /* 0x041fe200030f0eff */
[----:B------:R-:W-:Y:S01]  /*6f30*/  VIADD R99, R99, UR4 ;  /* 0x0000000463637c36 */ /* 0x000fe20008000000 */
[----:B------:R-:W-:-:S03]  /*6f40*/  PRMT R87, R107, 0x7632, R87 ;  /* 0x000076326b577816 */ /* 0x000fc60000000057 */
[C---:B-1----:R-:W-:Y:S01]  /*6f50*/  VIADD R95, R99.reuse, UR4 ;  /* 0x00000004635f7c36 */ /* 0x042fe20008000000 */
[----:B------:R-:W-:Y:S01]  /*6f60*/  LEA R86, P6, R99, R192, 0x1 ;  /* 0x000000c063567211 */ /* 0x000fe200078c08ff */
[----:B------:R0:W-:Y:S01]  /*6f70*/  @P2 STG.E.U16 desc[UR14][R92.64], R87 ;  /* 0x000000575c002986 */ /* 0x0001e2000c10150e */
[----:B------:R-:W-:Y:S01]  /*6f80*/  ISETP.LT.AND P2, PT, R137, UR5, !P0 ;  /* 0x0000000589007c0c */ /* 0x000fe2000c741270 */
[----:B------:R-:W-:Y:S01]  /*6f90*/  VIADD R97, R95, UR4 ;  /* 0x000000045f617c36 */ /* 0x000fe20008000000 */
[----:B------:R-:W-:Y:S01]  /*6fa0*/  ULDC UR5, c[0x0][0x22c] ;  /* 0x00008b0000057ab9 */ /* 0x000fe20000000800 */
[----:B---3--:R1:W-:Y:S01]  /*6fb0*/  @P5 STG.E.U16 desc[UR14][R84.64], R108 ;  /* 0x0000006c54005986 */ /* 0x0083e2000c10150e */
[----:B------:R-:W-:Y:S01]  /*6fc0*/  ISETP.LT.AND P5, PT, R139, UR5, !P0 ;  /* 0x000000058b007c0c */ /* 0x000fe2000c7a1270 */
[----:B------:R-:W-:Y:S01]  /*6fd0*/  ULDC UR5, c[0x0][0x22c] ;  /* 0x00008b0000057ab9 */ /* 0x000fe20000000800 */
[----:B0-----:R-:W-:Y:S01]  /*6fe0*/  LEA.HI.X.SX32 R87, R99, R194, 0x1, P6 ;  /* 0x000000c263577211 */ /* 0x001fe200030f0eff */
[----:B------:R-:W-:Y:S01]  /*6ff0*/  VIADD R99, R97, UR4 ;  /* 0x0000000461637c36 */ /* 0x000fe20008000000 */
[----:B------:R-:W-:-:S02]  /*7000*/  LEA R92, P6, R95, R192, 0x1 ;  /* 0x000000c05f5c7211 */ /* 0x000fc400078c08ff */
[----:B-1----:R-:W-:Y:S02]  /*7010*/  PRMT R85, R108, 0x7632, R85 ;  /* 0x000076326c557816 */ /* 0x002fe40000000055 */
[----:B------:R-:W-:Y:S02]  /*7020*/  LEA.HI.X.SX32 R93, R95, R194, 0x1, P6 ;  /* 0x000000c25f5d7211 */ /* 0x000fe400030f0eff */
[-C--:B------:R-:W-:Y:S01]  /*7030*/  LEA R84, P6, R97, R192.reuse, 0x1 ;  /* 0x000000c061547211 */ /* 0x080fe200078c08ff */
[----:B------:R0:W-:Y:S01]  /*7040*/  @P3 STG.E.U16 desc[UR14][R86.64], R85 ;  /* 0x0000005556003986 */ /* 0x0001e2000c10150e */
[----:B------:R-:W-:Y:S01]  /*7050*/  ISETP.LT.AND P3, PT, R141, UR5, !P0 ;  /* 0x000000058d007c0c */ /* 0x000fe2000c761270 */
[----:B------:R-:W-:Y:S02]  /*7060*/  ULDC UR5, c[0x0][0x22c] ;  /* 0x00008b0000057ab9 */ /* 0x000fe40000000800 */
[----:B------:R1:W-:Y:S01]  /*7070*/  @P4 STG.E.U16 desc[UR14][R92.64], R109 ;  /* 0x0000006d5c004986 */ /* 0x0003e2000c10150e */
[----:B------:R-:W-:-:S04]  /*7080*/  LEA R94, P4, R99, R192, 0x1 ;  /* 0x000000c0635e7211 */ /* 0x000fc800078808ff */
[CC--:B------:R-:W-:Y:S01]  /*7090*/  LEA.HI.X.SX32 R95, R99.reuse, R194.reuse, 0x1, P4 ;  /* 0x000000c2635f7211 */ /* 0x0c0fe200020f0eff */
[----:B------:R-:W-:Y:S01]  /*70a0*/  VIADD R99, R99, UR4 ;  /* 0x0000000463637c36 */ /* 0x000fe20008000000 */
[----:B------:R-:W-:Y:S01]  /*70b0*/  ISETP.LT.AND P4, PT, R140, UR5, !P0 ;  /* 0x000000058c007c0c */ /* 0x000fe2000c781270 */
[----:B------:R-:W-:Y:S01]  /*70c0*/  ULDC UR5, c[0x0][0x22c] ;  /* 0x00008b0000057ab9 */ /* 0x000fe20000000800 */
[----:B0-----:R-:W-:Y:S01]  /*70d0*/  LEA.HI.X.SX32 R85, R97, R194, 0x1, P6 ;  /* 0x000000c261557211 */ /* 0x001fe200030f0eff */
[----:B------:R-:W-:Y:S01]  /*70e0*/  VIADD R97, R99, UR4 ;  /* 0x0000000463617c36 */ /* 0x000fe20008000000 */
[----:B------:R-:W-:-:S04]  /*70f0*/  PRMT R87, R109, 0x7632, R87 ;  /* 0x000076326d577816 */ /* 0x000fc80000000057 */
[-C--:B-1----:R-:W-:Y:S01]  /*7100*/  LEA R92, P6, R97, R192.reuse, 0x1 ;  /* 0x000000c0615c7211 */ /* 0x082fe200078c08ff */
[----:B------:R0:W-:Y:S01]  /*7110*/  @P1 STG.E.U16 desc[UR14][R84.64], R87 ;  /* 0x0000005754001986 */ /* 0x0001e2000c10150e */
[----:B------:R-:W-:Y:S02]  /*7120*/  LEA R86, P1, R99, R192, 0x1 ;  /* 0x000000c063567211 */ /* 0x000fe400078208ff */
[CC--:B------:R-:W-:Y:S01]  /*7130*/  LEA.HI.X.SX32 R93, R97.reuse, R194.reuse, 0x1, P6 ;  /* 0x000000c2615d7211 */ /* 0x0c0fe200030f0eff */
[----:B------:R-:W-:Y:S01]  /*7140*/  VIADD R97, R97, UR4 ;  /* 0x0000000461617c36 */ /* 0x000fe20008000000 */
[----:B------:R1:W-:Y:S01]  /*7150*/  @P2 STG.E.U16 desc[UR14][R94.64], R110 ;  /* 0x0000006e5e002986 */ /* 0x0003e2000c10150e */
[----:B------:R-:W-:Y:S01]  /*7160*/  ISETP.LT.AND P2, PT, R136, UR5, !P0 ;  /* 0x0000000588007c0c */ /* 0x000fe2000c741270 */
[----:B------:R-:W-:Y:S01]  /*7170*/  ULDC UR5, c[0x0][0x22c] ;  /* 0x00008b0000057ab9 */ /* 0x000fe20000000800 */
[----:B0-----:R-:W-:Y:S02]  /*7180*/  PRMT R85, R110, 0x7632, R85 ;  /* 0x000076326e557816 */ /* 0x001fe40000000055 */
[----:B------:R-:W-:-:S02]  /*7190*/  LEA.HI.X.SX32 R87, R99, R194, 0x1, P1 ;  /* 0x000000c263577211 */ /* 0x000fc400008f0eff */
[C---:B------:R-:W-:Y:S01]  /*71a0*/  LEA R84, P6, R97.reuse, R192, 0x1 ;  /* 0x000000c061547211 */ /* 0x040fe200078c08ff */
[----:B-1----:R-:W-:Y:S01]  /*71b0*/  VIADD R95, R97, UR4 ;  /* 0x00000004615f7c36 */ /* 0x002fe20008000000 */
[----:B------:R-:W-:Y:S01]  /*71c0*/  ISETP.LT.AND P1, PT, R138, UR6, !P0 ;  /* 0x000000068a007c0c */ /* 0x000fe2000c721270 */
[----:B------:R0:W-:Y:S01]  /*71d0*/  @P5 STG.E.U16 desc[UR14][R86.64], R85 ;  /* 0x0000005556005986 */ /* 0x0001e2000c10150e */
[----:B------:R-:W-:Y:S01]  /*71e0*/  ISETP.LT.AND P5, PT, R131, UR5, !P0 ;  /* 0x0000000583007c0c */ /* 0x000fe2000c7a1270 */
[----:B------:R-:W-:Y:S01]  /*71f0*/  ULDC UR5, c[0x0][0x22c] ;  /* 0x00008b0000057ab9 */ /* 0x000fe20000000800 */
[----:B------:R-:W-:Y:S01]  /*7200*/  ULDC UR6, c[0x0][0x22c] ;  /* 0x00008b0000067ab9 */ /* 0x000fe20000000800 */
[----:B------:R1:W-:Y:S01]  /*7210*/  @P3 STG.E.U16 desc[UR14][R92.64], R111 ;  /* 0x0000006f5c003986 */ /* 0x0003e2000c10150e */
[----:B------:R-:W-:Y:S01]  /*7220*/  ISETP.LT.AND P3, PT, R133, UR5, !P0 ;  /* 0x0000000585007c0c */ /* 0x000fe2000c761270 */
[----:B------:R-:W-:Y:S01]  /*7230*/  ULDC UR5, c[0x0][0x22c] ;  /* 0x00008b0000057ab9 */ /* 0x000fe20000000800 */
[----:B0-----:R-:W-:Y:S01]  /*7240*/  LEA.HI.X.SX32 R85, R97, R194, 0x1, P6 ;  /* 0x000000c261557211 */ /* 0x001fe200030f0eff */
[C---:B------:R-:W-:Y:S01]  /*7250*/  VIADD R97, R95.reuse, UR4 ;  /* 0x000000045f617c36 */ /* 0x040fe20008000000 */
[----:B------:R-:W-:-:S02]  /*7260*/  LEA R86, P6, R95, R192, 0x1 ;  /* 0x000000c05f567211 */ /* 0x000fc400078c08ff */
[----:B-1----:R-:W-:Y:S01]  /*7270*/  PRMT R93, R111, 0x7632, R93 ;  /* 0x000076326f5d7816 */ /* 0x002fe2000000005d */
[----:B------:R-:W-:Y:S01]  /*7280*/  VIADD R99, R97, UR4 ;  /* 0x0000000461637c36 */ /* 0x000fe20008000000 */
[----:B------:R-:W-:Y:S02]  /*7290*/  LEA.HI.X.SX32 R87, R95, R194, 0x1, P6 ;  /* 0x000000c25f577211 */ /* 0x000fe400030f0eff */
[-C--:B------:R-:W-:Y:S01]  /*72a0*/  LEA R92, P6, R97, R192.reuse, 0x1 ;  /* 0x000000c0615c7211 */ /* 0x080fe200078c08ff */
[----:B------:R0:W-:Y:S01]  /*72b0*/  @P4 STG.E.U16 desc[UR14][R84.64], R93 ;  /* 0x0000005d54004986 */ /* 0x0001e2000c10150e */
[----:B------:R-:W-:Y:S01]  /*72c0*/  ISETP.LT.AND P4, PT, R135, UR5, !P0 ;  /* 0x0000000587007c0c */ /* 0x000fe2000c781270 */
[----:B------:R-:W-:Y:S02]  /*72d0*/  ULDC UR5, c[0x0][0x22c] ;  /* 0x00008b0000057ab9 */ /* 0x000fe40000000800 */
[----:B----4-:R1:W-:Y:S01]  /*72e0*/  @P2 STG.E.U16 desc[UR14][R86.64], R44 ;  /* 0x0000002c56002986 */ /* 0x0103e2000c10150e */
        /* <DEDUP_REMOVED lines=11> */
[C---:B------:R-:W-:Y:S01]  /*73a0*/  LEA.HI.X.SX32 R87, R97.reuse, R194, 0x1, P6 ;  /* 0x000000c261577211 */ /* 0x040fe200030f0eff */
[----:B------:R-:W-:Y:S01]  /*73b0*/  VIADD R97, R97, UR4 ;  /* 0x0000000461617c36 */ /* 0x000fe20008000000 */
[----:B------:R1:W-:Y:S01]  /*73c0*/  @P5 STG.E.U16 desc[UR14][R94.64], R45 ;  /* 0x0000002d5e005986 */ /* 0x0003e2000c10150e */
[----:B------:R-:W-:Y:S01]  /*73d0*/  ISETP.LT.AND P5, PT, R130, UR5, !P0 ;  /* 0x0000000582007c0c */ /* 0x000fe2000c7a1270 */
[----:B------:R-:W-:Y:S02]  /*73e0*/  ULDC UR5, c[0x0][0x22c] ;  /* 0x00008b0000057ab9 */ /* 0x000fe40000000800 */
[----:B------:R-:W-:-:S02]  /*73f0*/  LEA R44, P6, R97, R192, 0x1 ;  /* 0x000000c0612c7211 */ /* 0x000fc400078c08ff */
[-C--:B0-----:R-:W-:Y:S01]  /*7400*/  LEA.HI.X.SX32 R85, R99, R194.reuse, 0x1, P1 ;  /* 0x000000c263557211 */ /* 0x081fe200008f0eff */
[----:B------:R-:W-:Y:S01]  /*7410*/  VIADD R93, R97, UR4 ;  /* 0x00000004615d7c36 */ /* 0x000fe20008000000 */
[----:B------:R-:W-:Y:S01]  /*7420*/  ISETP.LT.AND P1, PT, R132, UR6, !P0 ;  /* 0x0000000684007c0c */ /* 0x000fe2000c721270 */
[----:B------:R-:W-:Y:S01]  /*7430*/  ULDC UR6, c[0x0][0x22c] ;  /* 0x00008b0000067ab9 */ /* 0x000fe20000000800 */
[----:B-1----:R-:W-:Y:S02]  /*7440*/  PRMT R95, R45, 0x7632, R95 ;  /* 0x000076322d5f7816 */ /* 0x002fe4000000005f */
[----:B------:R-:W-:-:S03]  /*7450*/  LEA.HI.X.SX32 R45, R97, R194, 0x1, P6 ;  /* 0x000000c2612d7211 */ /* 0x000fc600030f0eff */
[----:B------:R0:W-:Y:S01]  /*7460*/  @P3 STG.E.U16 desc[UR14][R84.64], R95 ;  /* 0x0000005f54003986 */ /* 0x0001e2000c10150e */
[----:B------:R-:W-:Y:S01]  /*7470*/  ISETP.LT.AND P3, PT, R125, UR5, !P0 ;  /* 0x000000057d007c0c */ /* 0x000fe2000c761270 */
[----:B------:R-:W-:Y:S02]  /*7480*/  ULDC UR5, c[0x0][0x22c] ;  /* 0x00008b0000057ab9 */ /* 0x000fe40000000800 */
[----:B------:R1:W-:Y:S01]  /*7490*/  @P4 STG.E.U16 desc[UR14][R86.64], R46 ;  /* 0x0000002e56004986 */ /* 0x0003e2000c10150e */
[----:B------:R-:W-:Y:S01]  /*74a0*/  ISETP.LT.AND P4, PT, R127, UR5, !P0 ;  /* 0x000000057f007c0c */ /* 0x000fe2000c781270 */
[----:B------:R-:W-:Y:S01]  /*74b0*/  ULDC UR5, c[0x0][0x22c] ;  /* 0x00008b0000057ab9 */ /* 0x000fe20000000800 */
[C---:B0-----:R-:W-:Y:S01]  /*74c0*/  LEA R84, P6, R93.reuse, R192, 0x1 ;  /* 0x000000c05d547211 */ /* 0x041fe200078c08ff */
[----:B------:R-:W-:Y:S01]  /*74d0*/  VIADD R95, R93, UR4 ;  /* 0x000000045d5f7c36 */ /* 0x000fe20008000000 */
[----:B-1----:R-:W-:-:S03]  /*74e0*/  PRMT R87, R46, 0x7632, R87 ;  /* 0x000076322e577816 */ /* 0x002fc60000000057 */
[----:B------:R-:W-:Y:S01]  /*74f0*/  VIADD R97, R95, UR4 ;  /* 0x000000045f617c36 */ /* 0x000fe20008000000 */
        /* <DEDUP_REMOVED lines=11> */
[----:B0-----:R-:W-:Y:S02]  /*75b0*/  PRMT R45, R47, 0x7632, R45 ;  /* 0x000076322f2d7816 */ /* 0x001fe4000000002d */
[----:B------:R-:W-:Y:S01]  /*75c0*/  LEA.HI.X.SX32 R87, R95, R194, 0x1, P6 ;  /* 0x000000c25f577211 */ /* 0x000fe200030f0eff */
[----:B-1----:R-:W-:-:S04]  /*75d0*/  VIADD R85, R97, UR4 ;  /* 0x0000000461557c36 */ /* 0x002fc80008000000 */
[----:B------:R0:W-:Y:S01]  /*75e0*/  @P1 STG.E.U16 desc[UR14][R86.64], R45 ;  /* 0x0000002d56001986 */ /* 0x0001e2000c10150e */
[-C--:B------:R-:W-:Y:S02]  /*75f0*/  LEA R46, P6, R85, R192.reuse, 0x1 ;  /* 0x000000c0552e7211 */ /* 0x080fe400078c08ff */
[----:B------:R-:W-:Y:S01]  /*7600*/  LEA R44, P1, R97, R192, 0x1 ;  /* 0x000000c0612c7211 */ /* 0x000fe200078208ff */
[----:B-----5:R1:W-:Y:S01]  /*7610*/  @P3 STG.E.U16 desc[UR14][R92.64], R48 ;  /* 0x000000305c003986 */ /* 0x0203e2000c10150e */
[C---:B------:R-:W-:Y:S01]  /*7620*/  LEA.HI.X.SX32 R47, R85.reuse, R194, 0x1, P6 ;  /* 0x000000c2552f7211 */ /* 0x040fe200030f0eff */
[----:B------:R-:W-:Y:S01]  /*7630*/  VIADD R85, R85, UR4 ;  /* 0x0000000455557c36 */ /* 0x000fe20008000000 */
[----:B------:R-:W-:Y:S01]  /*7640*/  ISETP.LT.AND P3, PT, R124, UR5, !P0 ;  /* 0x000000057c007c0c */ /* 0x000fe2000c761270 */
[----:B------:R-:W-:-:S03]  /*7650*/  ULDC UR5, c[0x0][0x22c] ;  /* 0x00008b0000057ab9 */ /* 0x000fc60000000800 */
[C---:B------:R-:W-:Y:S01]  /*7660*/  LEA R84, P6, R85.reuse, R192, 0x1 ;  /* 0x000000c055547211 */ /* 0x040fe200078c08ff */
[----:B0-----:R-:W-:Y:S01]  /*7670*/  VIADD R87, R85, UR4 ;  /* 0x0000000455577c36 */ /* 0x001fe20008000000 */
[-C--:B------:R-:W-:Y:S02]  /*7680*/  LEA.HI.X.SX32 R45, R97, R194.reuse, 0x1, P1 ;  /* 0x000000c2612d7211 */ /* 0x080fe400008f0eff */
[----:B------:R-:W-:Y:S02]  /*7690*/  LEA.HI.X.SX32 R85, R85, R194, 0x1, P6 ;  /* 0x000000c255557211 */ /* 0x000fe400030f0eff */
[----:B-1----:R-:W-:Y:S02]  /*76a0*/  PRMT R93, R48, 0x7632, R93 ;  /* 0x00007632305d7816 */ /* 0x002fe4000000005d */
[----:B------:R-:W-:Y:S01]  /*76b0*/  ISETP.LT.AND P1, PT, R126, UR6, !P0 ;  /* 0x000000067e007c0c */ /* 0x000fe2000c721270 */
[----:B------:R-:W-:Y:S02]  /*76c0*/  ULDC UR6, c[0x0][0x22c] ;  /* 0x00008b0000067ab9 */ /* 0x000fe40000000800 */
[----:B------:R0:W-:Y:S01]  /*76d0*/  @P4 STG.E.U16 desc[UR14][R44.64], R93 ;  /* 0x0000005d2c004986 */ /* 0x0001e2000c10150e */
[----:B------:R-:W-:Y:S01]  /*76e0*/  ISETP.LT.AND P4, PT, R122, UR5, !P0 ;  /* 0x000000057a007c0c */ /* 0x000fe2000c781270 */
[----:B------:R-:W-:-:S02]  /*76f0*/  ULDC UR5, c[0x0][0x22c] ;  /* 0x00008b0000057ab9 */ /* 0x000fc40000000800 */
[----:B------:R1:W-:Y:S01]  /*7700*/  @P2 STG.E.U16 desc[UR14][R46.64], R49 ;  /* 0x000000312e002986 */ /* 0x0003e2000c10150e */
[----:B------:R-:W-:Y:S01]  /*7710*/  ISETP.LT.AND P2, PT, R119, UR5, !P0 ;  /* 0x0000000577007c0c */ /* 0x000fe2000c741270 */
[----:B------:R-:W-:Y:S01]  /*7720*/  ULDC UR5, c[0x0][0x22c] ;  /* 0x00008b0000057ab9 */ /* 0x000fe20000000800 */
[C---:B0-----:R-:W-:Y:S01]  /*7730*/  VIADD R93, R87.reuse, UR4 ;  /* 0x00000004575d7c36 */ /* 0x041fe20008000000 */
[----:B------:R-:W-:Y:S02]  /*7740*/  LEA R44, P6, R87, R192, 0x1 ;  /* 0x000000c0572c7211 */ /* 0x000fe400078c08ff */
[----:B-1----:R-:W-:Y:S01]  /*7750*/  PRMT R47, R49, 0x7632, R47 ;  /* 0x00007632312f7816 */ /* 0x002fe2000000002f */
[----:B------:R-:W-:Y:S01]  /*7760*/  VIADD R49, R93, UR4 ;  /* 0x000000045d317c36 */ /* 0x000fe20008000000 */
[----:B------:R-:W-:Y:S02]  /*7770*/  LEA.HI.X.SX32 R45, R87, R194, 0x1, P6 ;  /* 0x000000c2572d7211 */ /* 0x000fe400030f0eff */
[----:B------:R-:W-:Y:S01]  /*7780*/  LEA R46, P6, R93, R192, 0x1 ;  /* 0x000000c05d2e7211 */ /* 0x000fe200078c08ff */
[----:B------:R-:W-:Y:S01]  /*7790*/  VIADD R87, R49, UR4 ;  /* 0x0000000431577c36 */ /* 0x000fe20008000000 */
[----:B------:R0:W-:Y:S01]  /*77a0*/  @P5 STG.E.U16 desc[UR14][R84.64], R47 ;  /* 0x0000002f54005986 */ /* 0x0001e2000c10150e */
[----:B------:R-:W-:Y:S01]  /*77b0*/  ISETP.LT.AND P5, PT, R123, UR5, !P0 ;  /* 0x000000057b007c0c */ /* 0x000fe2000c7a1270 */
[----:B------:R-:W-:-:S02]  /*77c0*/  ULDC UR5, c[0x0][0x22c] ;  /* 0x00008b0000057ab9 */ /* 0x000fc40000000800 */
[----:B------:R1:W-:Y:S01]  /*77d0*/  @P3 STG.E.U16 desc[UR14][R44.64], R50 ;  /* 0x000000322c003986 */ /* 0x0003e2000c10150e */
[----:B------:R-:W-:Y:S01]  /*77e0*/  ISETP.LT.AND P3, PT, R121, UR5, !P0 ;  /* 0x0000000579007c0c */ /* 0x000fe2000c761270 */
[----:B------:R-:W-:Y:S01]  /*77f0*/  ULDC UR5, c[0x0][0x22c] ;  /* 0x00008b0000057ab9 */ /* 0x000fe20000000800 */
[----:B0-----:R-:W-:Y:S01]  /*7800*/  LEA.HI.X.SX32 R47, R93, R194, 0x1, P6 ;  /* 0x000000c25d2f7211 */ /* 0x001fe200030f0eff */
[----:B------:R-:W-:Y:S01]  /*7810*/  VIADD R93, R87, UR4 ;  /* 0x00000004575d7c36 */ /* 0x000fe20008000000 */
[C---:B------:R-:W-:Y:S02]  /*7820*/  LEA R48, P6, R49.reuse, R192, 0x1 ;  /* 0x000000c031307211 */ /* 0x040fe400078c08ff */
[----:B-1----:R-:W-:Y:S02]  /*7830*/  PRMT R45, R50, 0x7632, R45 ;  /* 0x00007632322d7816 */ /* 0x002fe4000000002d */
[----:B------:R-:W-:Y:S02]  /*7840*/  LEA.HI.X.SX32 R49, R49, R194, 0x1, P6 ;  /* 0x000000c231317211 */ /* 0x000fe400030f0eff */
[-C--:B------:R-:W-:Y:S01]  /*7850*/  LEA R44, P6, R93, R192.reuse, 0x1 ;  /* 0x000000c05d2c7211 */ /* 0x080fe200078c08ff */
[----:B------:R0:W-:Y:S01]  /*7860*/  @P1 STG.E.U16 desc[UR14][R46.64], R45 ;  /* 0x0000002d2e001986 */ /* 0x0001e2000c10150e */
[----:B------:R-:W-:-:S03]  /*7870*/  LEA R84, P1, R87, R192, 0x1 ;  /* 0x000000c057547211 */ /* 0x000fc600078208ff */
[----:B------:R1:W-:Y:S01]  /*7880*/  @P4 STG.E.U16 desc[UR14][R48.64], R51 ;  /* 0x0000003330004986 */ /* 0x0003e2000c10150e */
[-C--:B------:R-:W-:Y:S02]  /*7890*/  LEA.HI.X.SX32 R85, R87, R194.reuse, 0x1, P1 ;  /* 0x000000c257557211 */ /* 0x080fe400008f0eff */
[----:B------:R-:W-:Y:S01]  /*78a0*/  ISETP.LT.AND P4, PT, R118, UR5, !P0 ;  /* 0x0000000576007c0c */ /* 0x000fe2000c781270 */
[----:B------:R-:W-:Y:S01]  /*78b0*/  ULDC UR5, c[0x0][0x22c] ;  /* 0x00008b0000057ab9 */ /* 0x000fe20000000800 */
        /* <DEDUP_REMOVED lines=11> */
[----:B------:R1:W-:Y:S01]  /*7970*/  @P5 STG.E.U16 desc[UR14][R44.64], R52 ;  /* 0x000000342c005986 */ /* 0x0003e2000c10150e */
        /* <DEDUP_REMOVED lines=12> */
[----:B------:R-:W-:-:S02]  /*7a40*/  LEA R50, P4, R85, R192, 0x1 ;  /* 0x000000c055327211 */ /* 0x000fc400078808ff */
[-C--:B0-----:R-:W-:Y:S02]  /*7a50*/  LEA.HI.X.SX32 R45, R51, R194.reuse, 0x1, P6 ;  /* 0x000000c2332d7211 */ /* 0x081fe400030f0eff */
[C---:B------:R-:W-:Y:S01]  /*7a60*/  LEA.HI.X.SX32 R51, R85.reuse, R194, 0x1, P4 ;  /* 0x000000c255337211 */ /* 0x040fe200020f0eff */
[----:B------:R-:W-:Y:S01]  /*7a70*/  VIADD R85, R85, UR4 ;  /* 0x0000000455557c36 */ /* 0x000fe20008000000 */
[----:B------:R-:W-:Y:S02]  /*7a80*/  PRMT R47, R53, 0x7632, R47 ;  /* 0x00007632352f7816 */ /* 0x000fe4000000002f */
[----:B------:R-:W-:Y:S01]  /*7a90*/  ISETP.LT.AND P4, PT, R116, UR5, !P0 ;  /* 0x0000000574007c0c */ /* 0x000fe2000c781270 */
[C---:B-1----:R-:W-:Y:S01]  /*7aa0*/  VIADD R53, R85.reuse, UR4 ;  /* 0x0000000455357c36 */ /* 0x042fe20008000000 */
[----:B------:R-:W-:Y:S01]  /*7ab0*/  ULDC UR5, c[0x0][0x22c] ;  /* 0x00008b0000057ab9 */ /* 0x000fe20000000800 */
[----:B------:R0:W-:Y:S01]  /*7ac0*/  @P1 STG.E.U16 desc[UR14][R44.64], R47 ;  /* 0x0000002f2c001986 */ /* 0x0001e2000c10150e */
[----:B------:R-:W-:-:S02]  /*7ad0*/  LEA R46, P1, R85, R192, 0x1 ;  /* 0x000000c0552e7211 */ /* 0x000fc400078208ff */
[C---:B------:R-:W-:Y:S01]  /*7ae0*/  LEA R48, P6, R53.reuse, R192, 0x1 ;  /* 0x000000c035307211 */ /* 0x040fe200078c08ff */
[----:B------:R1:W-:Y:S01]  /*7af0*/  @P2 STG.E.U16 desc[UR14][R50.64], R54 ;  /* 0x0000003632002986 */ /* 0x0003e2000c10150e */
[----:B------:R-:W-:Y:S01]  /*7b00*/  ISETP.LT.AND P2, PT, R112, UR5, !P0 ;  /* 0x0000000570007c0c */ /* 0x000fe2000c741270 */
[----:B------:R-:W-:Y:S01]  /*7b10*/  ULDC UR5, c[0x0][0x22c] ;  /* 0x00008b0000057ab9 */ /* 0x000fe20000000800 */
[CC--:B------:R-:W-:Y:S01]  /*7b20*/  LEA.HI.X.SX32 R49, R53.reuse, R194.reuse, 0x1, P6 ;  /* 0x000000c235317211 */ /* 0x0c0fe200030f0eff */
[----:B------:R-:W-:Y:S01]  /*7b30*/  VIADD R53, R53, UR4 ;  /* 0x0000000435357c36 */ /* 0x000fe20008000000 */
[----:B0-----:R-:W-:Y:S02]  /*7b40*/  PRMT R45, R54, 0x7632, R45 ;  /* 0x00007632362d7816 */ /* 0x001fe4000000002d */
[----:B------:R-:W-:Y:S02]  /*7b50*/  LEA.HI.X.SX32 R47, R85, R194, 0x1, P1 ;  /* 0x000000c2552f7211 */ /* 0x000fe400008f0eff */
[----:B------:R-:W-:-:S02]  /*7b60*/  LEA R44, P6, R53, R192, 0x1 ;  /* 0x000000c0352c7211 */ /* 0x000fc400078c08ff */
[----:B------:R-:W-:Y:S01]  /*7b70*/  ISETP.LT.AND P1, PT, R114, UR6, !P0 ;  /* 0x0000000672007c0c */ /* 0x000fe2000c721270 */
[----:B------:R0:W-:Y:S01]  /*7b80*/  @P5 STG.E.U16 desc[UR14][R46.64], R45 ;  /* 0x0000002d2e005986 */ /* 0x0001e2000c10150e */
[----:B------:R-:W-:Y:S01]  /*7b90*/  ISETP.LT.AND P5, PT, R43, UR5, !P0 ;  /* 0x000000052b007c0c */ /* 0x000fe2000c7a1270 */
[----:B------:R-:W-:Y:S01]  /*7ba0*/  VIADD R43, R53, UR4 ;  /* 0x00000004352b7c36 */ /* 0x000fe20008000000 */
[----:B------:R-:W-:Y:S01]  /*7bb0*/  ULDC UR5, c[0x0][0x22c] ;  /* 0x00008b0000057ab9 */ /* 0x000fe20000000800 */
[----:B------:R2:W-:Y:S01]  /*7bc0*/  @P3 STG.E.U16 desc[UR14][R48.64], R55 ;  /* 0x0000003730003986 */ /* 0x0005e2000c10150e */
[----:B------:R-:W-:Y:S01]  /*7bd0*/  ISETP.LT.AND P3, PT, R89, UR5, !P0 ;  /* 0x0000000559007c0c */ /* 0x000fe2000c761270 */
[----:B-1----:R-:W-:Y:S01]  /*7be0*/  VIADD R51, R43, UR4 ;  /* 0x000000042b337c36 */ /* 0x002fe20008000000 */
[----:B------:R-:W-:Y:S01]  /*7bf0*/  ULDC UR5, c[0x0][0x22c] ;  /* 0x00008b0000057ab9 */ /* 0x000fe20000000800 */
[----:B------:R-:W-:Y:S01]  /*7c00*/  ULDC UR6, c[0x0][0x22c] ;  /* 0x00008b0000067ab9 */ /* 0x000fe20000000800 */
[----:B0-----:R-:W-:-:S02]  /*7c10*/  LEA.HI.X.SX32 R45, R53, R194, 0x1, P6 ;  /* 0x000000c2352d7211 */ /* 0x001fc400030f0eff */
[----:B------:R-:W-:Y:S02]  /*7c20*/  LEA R46, P6, R43, R192, 0x1 ;  /* 0x000000c02b2e7211 */ /* 0x000fe400078c08ff */
[----:B--2---:R-:W-:Y:S02]  /*7c30*/  PRMT R49, R55, 0x7632, R49 ;  /* 0x0000763237317816 */ /* 0x004fe40000000031 */
[----:B------:R-:W-:Y:S01]  /*7c40*/  LEA.HI.X.SX32 R47, R43, R194, 0x1, P6 ;  /* 0x000000c22b2f7211 */ /* 0x000fe200030f0eff */
[C---:B------:R-:W-:Y:S01]  /*7c50*/  VIADD R43, R51.reuse, UR4 ;  /* 0x00000004332b7c36 */ /* 0x040fe20008000000 */
        /* <DEDUP_REMOVED lines=11> */
[C---:B------:R-:W-:Y:S01]  /*7d10*/  VIADD R53, R43.reuse, UR4 ;  /* 0x000000042b357c36 */ /* 0x040fe20008000000 */
[----:B------:R-:W-:Y:S01]  /*7d20*/  ULDC UR5, c[0x0][0x22c] ;  /* 0x00008b0000057ab9 */ /* 0x000fe20000000800 */
[----:B------:R0:W-:Y:S01]  /*7d30*/  @P1 STG.E.U16 desc[UR14][R48.64], R45 ;  /* 0x0000002d30001986 */ /* 0x0001e2000c10150e */
[----:B------:R-:W-:-:S02]  /*7d40*/  LEA R44, P1, R43, R192, 0x1 ;  /* 0x000000c02b2c7211 */ /* 0x000fc400078208ff */
[C---:B-1----:R-:W-:Y:S01]  /*7d50*/  LEA R46, P6, R53.reuse, R192, 0x1 ;  /* 0x000000c0352e7211 */ /* 0x042fe200078c08ff */
[----:B------:R-:W-:Y:S01]  /*7d60*/  @P5 STG.E.U16 desc[UR14][R50.64], R57 ;  /* 0x0000003932005986 */ /* 0x000fe2000c10150e */
        /* <DEDUP_REMOVED lines=10> */
[C---:B------:R-:W-:Y:S01]  /*7e10*/  VIADD R37, R53.reuse, UR4 ;  /* 0x0000000435257c36 */ /* 0x040fe20008000000 */
[----:B------:R-:W-:Y:S01]  /*7e20*/  ULDC UR5, c[0x0][0x22c] ;  /* 0x00008b0000057ab9 */ /* 0x000fe20000000800 */
[----:B------:R1:W-:Y:S01]  /*7e30*/  @P4 STG.E.U16 desc[UR14][R46.64], R58 ;  /* 0x0000003a2e004986 */ /* 0x0003e2000c10150e */
[----:B------:R-:W-:Y:S01]  /*7e40*/  LEA.HI.X.SX32 R43, R53, R194, 0x1, P6 ;  /* 0x000000c2352b7211 */ /* 0x000fe200030f0eff */
[----:B------:R-:W-:Y:S01]  /*7e50*/  ULDC UR6, c[0x0][0x22c] ;  /* 0x00008b0000067ab9 */ /* 0x000fe20000000800 */
[----:B------:R-:W-:Y:S01]  /*7e60*/  ISETP.LT.AND P4, PT, R39, UR5, !P0 ;  /* 0x0000000527007c0c */ /* 0x000fe2000c781270 */
[C---:B------:R-:W-:Y:S01]  /*7e70*/  VIADD R39, R37.reuse, UR4 ;  /* 0x0000000425277c36 */ /* 0x040fe20008000000 */
[----:B------:R-:W-:Y:S01]  /*7e80*/  ULDC UR5, c[0x0][0x22c] ;  /* 0x00008b0000057ab9 */ /* 0x000fe20000000800 */
[----:B0-----:R-:W-:-:S02]  /*7e90*/  LEA R44, P6, R37, R192, 0x1 ;  /* 0x000000c0252c7211 */ /* 0x001fc400078c08ff */
[----:B-1----:R-:W-:Y:S02]  /*7ea0*/  PRMT R47, R58, 0x7632, R47 ;  /* 0x000076323a2f7816 */ /* 0x002fe4000000002f */
[----:B------:R-:W-:Y:S01]  /*7eb0*/  LEA.HI.X.SX32 R45, R37, R194, 0x1, P6 ;  /* 0x000000c2252d7211 */ /* 0x000fe200030f0eff */
[C---:B------:R-:W-:Y:S01]  /*7ec0*/  VIADD R37, R39.reuse, UR4 ;  /* 0x0000000427257c36 */ /* 0x040fe20008000000 */
[-C--:B------:R-:W-:Y:S01]  /*7ed0*/  LEA R46, P6, R39, R192.reuse, 0x1 ;  /* 0x000000c0272e7211 */ /* 0x080fe200078c08ff */
[----:B------:R0:W-:Y:S01]  /*7ee0*/  @P2 STG.E.U16 desc[UR14][R42.64], R47 ;  /* 0x0000002f2a002986 */ /* 0x0001e2000c10150e */
[----:B------:R-:W-:Y:S01]  /*7ef0*/  ISETP.LT.AND P2, PT, R41, UR5, !P0 ;  /* 0x0000000529007c0c */ /* 0x000fe2000c741270 */
[----:B------:R-:W-:Y:S01]  /*7f00*/  ULDC UR5, c[0x0][0x22c] ;  /* 0x00008b0000057ab9 */ /* 0x000fe20000000800 */
[----:B------:R-:W-:Y:S01]  /*7f10*/  PRMT R41, R59, 0x7632, R41 ;  /* 0x000076323b297816 */ /* 0x000fe20000000029 */
        /* <DEDUP_REMOVED lines=8> */
[----:B-1----:R-:W-:-:S03]  /*7fa0*/  PRMT R44, R60, 0x7632, R44 ;  /* 0x000076323c2c7816 */ /* 0x002fc6000000002c */
[----:B------:R0:W-:Y:S01]  /*7fb0*/  @P1 STG.E.U16 desc[UR14][R46.64], R41 ;  /* 0x000000292e001986 */ /* 0x0001e2000c10150e */
[-C--:B------:R-:W-:Y:S02]  /*7fc0*/  LEA R42, P6, R39, R192.reuse, 0x1 ;  /* 0x000000c0272a7211 */ /* 0x080fe400078c08ff */
[----:B------:R-:W-:Y:S01]  /*7fd0*/  LEA R40, P1, R37, R192, 0x1 ;  /* 0x000000c025287211 */ /* 0x000fe200078208ff */
[----:B------:R-:W-:Y:S01]  /*7fe0*/  @P3 STG.E.U16 desc[UR14][R48.64], R60 ;  /* 0x0000003c30003986 */ /* 0x000fe2000c10150e */
[CC--:B------:R-:W-:Y:S01]  /*7ff0*/  LEA.HI.X.SX32 R43, R39.reuse, R194.reuse, 0x1, P6 ;  /* 0x000000c2272b7211 */ /* 0x0c0fe200030f0eff */
[----:B------:R-:W-:Y:S01]  /*8000*/  VIADD R39, R39, UR4 ;  /* 0x0000000427277c36 */ /* 0x000fe20008000000 */
[----:B------:R-:W-:Y:S01]  /*8010*/  ISETP.LT.AND P3, PT, R38, UR6, !P0 ;  /* 0x0000000626007c0c */ /* 0x000fe2000c761270 */
[----:B------:R-:W-:Y:S02]  /*8020*/  ULDC UR6, c[0x0][0x22c] ;  /* 0x00008b0000067ab9 */ /* 0x000fe40000000800 */
[----:B------:R-:W-:Y:S01]  /*8030*/  VIADD R45, R39, UR4 ;  /* 0x00000004272d7c36 */ /* 0x000fe20008000000 */
[----:B0-----:R-:W-:-:S02]  /*8040*/  LEA.HI.X.SX32 R41, R37, R194, 0x1, P1 ;  /* 0x000000c225297211 */ /* 0x001fc400008f0eff */
[----:B------:R-:W-:Y:S01]  /*8050*/  ISETP.LT.AND P1, PT, R36, UR5, !P0 ;  /* 0x0000000524007c0c */ /* 0x000fe2000c721270 */
[----:B------:R-:W-:Y:S01]  /*8060*/  ULDC UR5, c[0x0][0x22c] ;  /* 0x00008b0000057ab9 */ /* 0x000fe20000000800 */
[C---:B------:R-:W-:Y:S01]  /*8070*/  LEA R36, P6, R39.reuse, R192, 0x1 ;  /* 0x000000c027247211 */ /* 0x040fe200078c08ff */
[----:B------:R0:W-:Y:S01]  /*8080*/  @P4 STG.E.U16 desc[UR14][R40.64], R44 ;  /* 0x0000002c28004986 */ /* 0x0001e2000c10150e */
[----:B------:R-:W-:Y:S01]  /*8090*/  ISETP.LT.AND P4, PT, R34, UR5, !P0 ;  /* 0x0000000522007c0c */ /* 0x000fe2000c781270 */
[----:B------:R-:W-:Y:S01]  /*80a0*/  ULDC UR5, c[0x0][0x22c] ;  /* 0x00008b0000057ab9 */ /* 0x000fe20000000800 */
[----:B------:R-:W-:Y:S01]  /*80b0*/  LEA.HI.X.SX32 R37, R39, R194, 0x1, P6 ;  /* 0x000000c227257211 */ /* 0x000fe200030f0eff */
[----:B------:R1:W-:Y:S01]  /*80c0*/  @P2 STG.E.U16 desc[UR14][R42.64], R61 ;  /* 0x0000003d2a002986 */ /* 0x0003e2000c10150e */
[----:B------:R-:W-:Y:S01]  /*80d0*/  ISETP.LT.AND P2, PT, R31, UR5, !P0 ;  /* 0x000000051f007c0c */ /* 0x000fe2000c741270 */
[C---:B------:R-:W-:Y:S01]  /*80e0*/  VIADD R31, R45.reuse, UR4 ;  /* 0x000000042d1f7c36 */ /* 0x040fe20008000000 */
[----:B------:R-:W-:Y:S01]  /*80f0*/  LEA R38, P6, R45, R192, 0x1 ;  /* 0x000000c02d267211 */ /* 0x000fe200078c08ff */
[----:B------:R-:W-:-:S03]  /*8100*/  ULDC UR5, c[0x0][0x22c] ;  /* 0x00008b0000057ab9 */ /* 0x000fc60000000800 */
[----:B------:R-:W-:Y:S02]  /*8110*/  LEA.HI.X.SX32 R39, R45, R194, 0x1, P6 ;  /* 0x000000c22d277211 */ /* 0x000fe400030f0eff */
[----:B0-----:R-:W-:Y:S02]  /*8120*/  PRMT R41, R61, 0x7632, R41 ;  /* 0x000076323d297816 */ /* 0x001fe40000000029 */
[C---:B------:R-:W-:Y:S01]  /*8130*/  LEA R34, P6, R31.reuse, R192, 0x1 ;  /* 0x000000c01f227211 */ /* 0x040fe200078c08ff */
[----:B-1----:R-:W-:Y:S02]  /*8140*/  VIADD R43, R31, UR4 ;  /* 0x000000041f2b7c36 */ /* 0x002fe40008000000 */
[----:B------:R0:W-:Y:S01]  /*8150*/  @P5 STG.E.U16 desc[UR14][R36.64], R41 ;  /* 0x0000002924005986 */ /* 0x0001e2000c10150e */
[----:B------:R-:W-:Y:S01]  /*8160*/  ISETP.LT.AND P5, PT, R35, UR5, !P0 ;  /* 0x0000000523007c0c */ /* 0x000fe2000c7a1270 */
[----:B------:R-:W-:Y:S01]  /*8170*/  ULDC UR5, c[0x0][0x22c] ;  /* 0x00008b0000057ab9 */ /* 0x000fe20000000800 */
[----:B------:R-:W-:Y:S01]  /*8180*/  LEA.HI.X.SX32 R35, R31, R194, 0x1, P6 ;  /* 0x000000c21f237211 */ /* 0x000fe200030f0eff */
[----:B------:R-:W-:Y:S01]  /*8190*/  @P1 STG.E.U16 desc[UR14][R38.64], R62 ;  /* 0x0000003e26001986 */ /* 0x000fe2000c10150e */
[----:B------:R-:W-:-:S02]  /*81a0*/  LEA R40, P6, R43, R192, 0x1 ;  /* 0x000000c02b287211 */ /* 0x000fc400078c08ff */
[----:B------:R-:W-:Y:S02]  /*81b0*/  PRMT R31, R62, 0x7632, R31 ;  /* 0x000076323e1f7816 */ /* 0x000fe4000000001f */
[----:B------:R-:W-:Y:S01]  /*81c0*/  ISETP.LT.AND P1, PT, R33, UR5, !P0 ;  /* 0x0000000521007c0c */ /* 0x000fe2000c721270 */
[----:B------:R-:W-:Y:S01]  /*81d0*/  ULDC UR5, c[0x0][0x22c] ;  /* 0x00008b0000057ab9 */ /* 0x000fe20000000800 */
[C---:B0-----:R-:W-:Y:S01]  /*81e0*/  LEA.HI.X.SX32 R41, R43.reuse, R194, 0x1, P6 ;  /* 0x000000c22b297211 */ /* 0x041fe200030f0eff */
[----:B------:R-:W-:Y:S01]  /*81f0*/  VIADD R43, R43, UR4 ;  /* 0x000000042b2b7c36 */ /* 0x000fe20008000000 */
[----:B------:R0:W-:Y:S01]  /*8200*/  @P3 STG.E.U16 desc[UR14][R34.64], R31 ;  /* 0x0000001f22003986 */ /* 0x0001e2000c10150e */
[----:B------:R-:W-:Y:S01]  /*8210*/  ISETP.LT.AND P3, PT, R32, UR5, !P0 ;  /* 0x0000000520007c0c */ /* 0x000fe2000c761270 */
[----:B------:R-:W-:Y:S01]  /*8220*/  ULDC UR5, c[0x0][0x22c] ;  /* 0x00008b0000057ab9 */ /* 0x000fe20000000800 */
[----:B------:R-:W-:Y:S01]  /*8230*/  PRMT R37, R63, 0x7632, R37 ;  /* 0x000076323f257816 */ /* 0x000fe20000000025 */
[----:B------:R-:W-:Y:S01]  /*8240*/  @P4 STG.E.U16 desc[UR14][R40.64], R63 ;  /* 0x0000003f28004986 */ /* 0x000fe2000c10150e */
[----:B------:R-:W-:-:S02]  /*8250*/  LEA R32, P6, R43, R192, 0x1 ;  /* 0x000000c02b207211 */ /* 0x000fc400078c08ff */
[----:B------:R-:W-:Y:S01]  /*8260*/  ISETP.LT.AND P4, PT, R29, UR5, !P0 ;  /* 0x000000051d007c0c */ /* 0x000fe2000c781270 */
[C---:B------:R-:W-:Y:S01]  /*8270*/  VIADD R29, R43.reuse, UR4 ;  /* 0x000000042b1d7c36 */ /* 0x040fe20008000000 */
[----:B------:R-:W-:Y:S01]  /*8280*/  LEA.HI.X.SX32 R33, R43, R194, 0x1, P6 ;  /* 0x000000c22b217211 */ /* 0x000fe200030f0eff */
[----:B------:R-:W-:Y:S01]  /*8290*/  ULDC UR4, c[0x0][0x248] ;  /* 0x0000920000047ab9 */ /* 0x000fe20000000800 */
[----:B------:R-:W-:Y:S01]  /*82a0*/  ULDC UR5, c[0x0][0x22c] ;  /* 0x00008b0000057ab9 */ /* 0x000fe20000000800 */
[C---:B0-----:R-:W-:Y:S01]  /*82b0*/  VIADD R31, R29.reuse, UR4 ;  /* 0x000000041d1f7c36 */ /* 0x041fe20008000000 */
[C---:B------:R-:W-:Y:S01]  /*82c0*/  LEA R34, P6, R29.reuse, R192, 0x1 ;  /* 0x000000c01d227211 */ /* 0x040fe200078c08ff */
[----:B------:R0:W-:Y:S01]  /*82d0*/  @P2 STG.E.U16 desc[UR14][R32.64], R37 ;  /* 0x0000002520002986 */ /* 0x0001e2000c10150e */
[----:B------:R-:W-:Y:S01]  /*82e0*/  ULDC UR4, c[0x0][0x248] ;  /* 0x0000920000047ab9 */ /* 0x000fe20000000800 */
[----:B------:R-:W-:Y:S01]  /*82f0*/  ISETP.LT.AND P2, PT, R30, UR5, !P0 ;  /* 0x000000051e007c0c */ /* 0x000fe2000c741270 */
[----:B------:R-:W-:Y:S01]  /*8300*/  ULDC UR5, c[0x0][0x22c] ;  /* 0x00008b0000057ab9 */ /* 0x000fe20000000800 */
[----:B------:R-:W-:Y:S01]  /*8310*/  LEA.HI.X.SX32 R35, R29, R194, 0x1, P6 ;  /* 0x000000c21d237211 */ /* 0x000fe200030f0eff */
[C---:B------:R-:W-:Y:S01]  /*8320*/  VIADD R29, R31.reuse, UR4 ;  /* 0x000000041f1d7c36 */ /* 0x040fe20008000000 */
[----:B------:R-:W-:Y:S01]  /*8330*/  LEA R30, P6, R31, R192, 0x1 ;  /* 0x000000c01f1e7211 */ /* 0x000fe200078c08ff */
[----:B------:R-:W-:-:S02]  /*8340*/  ULDC UR4, c[0x0][0x22c] ;  /* 0x00008b0000047ab9 */ /* 0x000fc40000000800 */
[----:B------:R-:W-:Y:S01]  /*8350*/  @P5 STG.E.U16 desc[UR14][R34.64], R64 ;  /* 0x0000004022005986 */ /* 0x000fe2000c10150e */
[----:B------:R-:W-:Y:S02]  /*8360*/  LEA.HI.X.SX32 R31, R31, R194, 0x1, P6 ;  /* 0x000000c21f1f7211 */ /* 0x000fe400030f0eff */
[----:B------:R-:W-:Y:S02]  /*8370*/  LEA R36, P6, R29, R192, 0x1 ;  /* 0x000000c01d247211 */ /* 0x000fe400078c08ff */
[----:B0-----:R-:W-:Y:S02]  /*8380*/  PRMT R33, R64, 0x7632, R33 ;  /* 0x0000763240217816 */ /* 0x001fe40000000021 */
[----:B------:R-:W-:Y:S01]  /*8390*/  ISETP.LT.AND P5, PT, R27, UR4, !P0 ;  /* 0x000000041b007c0c */ /* 0x000fe2000c7a1270 */
[----:B------:R-:W-:Y:S01]  /*83a0*/  ULDC UR4, c[0x0][0x248] ;  /* 0x0000920000047ab9 */ /* 0x000fe20000000800 */
[C---:B------:R-:W-:Y:S01]  /*83b0*/  LEA.HI.X.SX32 R37, R29.reuse, R194, 0x1, P6 ;  /* 0x000000c21d257211 */ /* 0x040fe200030f0eff */
[----:B------:R-:W-:Y:S01]  /*83c0*/  VIADD R29, R29, UR4 ;  /* 0x000000041d1d7c36 */ /* 0x000fe20008000000 */
[----:B------:R0:W-:Y:S01]  /*83d0*/  @P1 STG.E.U16 desc[UR14][R30.64], R33 ;  /* 0x000000211e001986 */ /* 0x0001e2000c10150e */
[----:B------:R-:W-:Y:S01]  /*83e0*/  ISETP.LT.AND P1, PT, R28, UR5, !P0 ;  /* 0x000000051c007c0c */ /* 0x000fe2000c721270 */
[----:B------:R-:W-:Y:S01]  /*83f0*/  ULDC UR5, c[0x0][0x22c] ;  /* 0x00008b0000057ab9 */ /* 0x000fe20000000800 */
[----:B------:R-:W-:Y:S01]  /*8400*/  ULDC UR4, c[0x0][0x248] ;  /* 0x0000920000047ab9 */ /* 0x000fe20000000800 */
[----:B------:R-:W-:Y:S01]  /*8410*/  @P3 STG.E.U16 desc[UR14][R36.64], R65 ;  /* 0x0000004124003986 */ /* 0x000fe2000c10150e */
[----:B------:R-:W-:-:S02]  /*8420*/  LEA R28, P6, R29, R192, 0x1 ;  /* 0x000000c01d1c7211 */ /* 0x000fc400078c08ff */
[----:B------:R-:W-:Y:S01]  /*8430*/  ISETP.LT.AND P3, PT, R25, UR5, !P0 ;  /* 0x0000000519007c0c */ /* 0x000fe2000c761270 */
[C---:B------:R-:W-:Y:S01]  /*8440*/  VIADD R25, R29.reuse, UR4 ;  /* 0x000000041d197c36 */ /* 0x040fe20008000000 */
[----:B------:R-:W-:Y:S01]  /*8450*/  LEA.HI.X.SX32 R29, R29, R194, 0x1, P6 ;  /* 0x000000c21d1d7211 */ /* 0x000fe200030f0eff */
[----:B------:R-:W-:Y:S01]  /*8460*/  ULDC UR4, c[0x0][0x248] ;  /* 0x0000920000047ab9 */ /* 0x000fe20000000800 */
[----:B------:R-:W-:Y:S01]  /*8470*/  ULDC UR5, c[0x0][0x22c] ;  /* 0x00008b0000057ab9 */ /* 0x000fe20000000800 */
[----:B0-----:R-:W-:Y:S01]  /*8480*/  PRMT R33, R65, 0x7632, R33 ;  /* 0x0000763241217816 */ /* 0x001fe20000000021 */
[C---:B------:R-:W-:Y:S01]  /*8490*/  VIADD R27, R25.reuse, UR4 ;  /* 0x00000004191b7c36 */ /* 0x040fe20008000000 */
[C---:B------:R-:W-:Y:S01]  /*84a0*/  LEA R30, P6, R25.reuse, R192, 0x1 ;  /* 0x000000c0191e7211 */ /* 0x040fe200078c08ff */
[----:B------:R-:W-:Y:S02]  /*84b0*/  ULDC UR4, c[0x0][0x248] ;  /* 0x0000920000047ab9 */ /* 0x000fe40000000800 */
[----:B------:R0:W-:Y:S01]  /*84c0*/  @P4 STG.E.U16 desc[UR14][R28.64], R33 ;  /* 0x000000211c004986 */ /* 0x0001e2000c10150e */
[----:B------:R-:W-:Y:S01]  /*84d0*/  LEA.HI.X.SX32 R31, R25, R194, 0x1, P6 ;  /* 0x000000c2191f7211 */ /* 0x000fe200030f0eff */
[C---:B------:R-:W-:Y:S01]  /*84e0*/  VIADD R25, R27.reuse, UR4 ;  /* 0x000000041b197c36 */ /* 0x040fe20008000000 */
[----:B------:R-:W-:Y:S01]  /*84f0*/  ISETP.LT.AND P4, PT, R26, UR5, !P0 ;  /* 0x000000051a007c0c */ /* 0x000fe2000c781270 */
[----:B------:R-:W-:Y:S01]  /*8500*/  ULDC UR4, c[0x0][0x22c] ;  /* 0x00008b0000047ab9 */ /* 0x000fe20000000800 */
[----:B------:R-:W-:Y:S01]  /*8510*/  LEA R26, P6, R27, R192, 0x1 ;  /* 0x000000c01b1a7211 */ /* 0x000fe200078c08ff */
[----:B------:R-:W-:Y:S01]  /*8520*/  @P2 STG.E.U16 desc[UR14][R30.64], R66 ;  /* 0x000000421e002986 */ /* 0x000fe2000c10150e */
[----:B------:R-:W-:Y:S01]  /*8530*/  ISETP.LT.AND P2, PT, R23, UR4, !P0 ;  /* 0x0000000417007c0c */ /* 0x000fe2000c741270 */
[----:B------:R-:W-:Y:S01]  /*8540*/  ULDC UR4, c[0x0][0x248] ;  /* 0x0000920000047ab9 */ /* 0x000fe20000000800 */
[----:B------:R-:W-:Y:S01]  /*8550*/  LEA.HI.X.SX32 R27, R27, R194, 0x1, P6 ;  /* 0x000000c21b1b7211 */ /* 0x000fe200030f0eff */
[----:B------:R-:W-:Y:S01]  /*8560*/  ULDC UR5, c[0x0][0x22c] ;  /* 0x00008b0000057ab9 */ /* 0x000fe20000000800 */
[----:B------:R-:W-:-:S02]  /*8570*/  LEA R32, P6, R25, R192, 0x1 ;  /* 0x000000c019207211 */ /* 0x000fc400078c08ff */
[----:B0-----:R-:W-:Y:S02]  /*8580*/  PRMT R29, R66, 0x7632, R29 ;  /* 0x00007632421d7816 */ /* 0x001fe4000000001d */
[C---:B------:R-:W-:Y:S01]  /*8590*/  LEA.HI.X.SX32 R33, R25.reuse, R194, 0x1, P6 ;  /* 0x000000c219217211 */ /* 0x040fe200030f0eff */
[----:B------:R-:W-:Y:S01]  /*85a0*/  VIADD R25, R25, UR4 ;  /* 0x0000000419197c36 */ /* 0x000fe20008000000 */
[----:B------:R-:W-:Y:S01]  /*85b0*/  ULDC UR4, c[0x0][0x248] ;  /* 0x0000920000047ab9 */ /* 0x000fe20000000800 */
[----:B------:R0:W-:Y:S01]  /*85c0*/  @P5 STG.E.U16 desc[UR14][R26.64], R29 ;  /* 0x0000001d1a005986 */ /* 0x0001e2000c10150e */
[----:B------:R-:W-:Y:S01]  /*85d0*/  ISETP.LT.AND P5, PT, R24, UR5, !P0 ;  /* 0x0000000518007c0c */ /* 0x000fe2000c7a1270 */
[----:B------:R-:W-:Y:S01]  /*85e0*/  ULDC UR5, c[0x0][0x22c] ;  /* 0x00008b0000057ab9 */ /* 0x000fe20000000800 */
[----:B------:R-:W-:Y:S01]  /*85f0*/  LEA R24, P6, R25, R192, 0x1 ;  /* 0x000000c019187211 */ /* 0x000fe200078c08ff */
[----:B------:R-:W-:Y:S01]  /*8600*/  @P1 STG.E.U16 desc[UR14][R32.64], R67 ;  /* 0x0000004320001986 */ /* 0x000fe2000c10150e */
[----:B------:R-:W-:Y:S01]  /*8610*/  ISETP.LT.AND P1, PT, R21, UR5, !P0 ;  /* 0x0000000515007c0c */ /* 0x000fe2000c721270 */
[C---:B------:R-:W-:Y:S01]  /*8620*/  VIADD R21, R25.reuse, UR4 ;  /* 0x0000000419157c36 */ /* 0x040fe20008000000 */
[----:B------:R-:W-:Y:S01]  /*8630*/  LEA.HI.X.SX32 R25, R25, R194, 0x1, P6 ;  /* 0x000000c219197211 */ /* 0x000fe200030f0eff */
[----:B------:R-:W-:Y:S01]  /*8640*/  ULDC UR4, c[0x0][0x248] ;  /* 0x0000920000047ab9 */ /* 0x000fe20000000800 */
[----:B------:R-:W-:Y:S01]  /*8650*/  ULDC UR5, c[0x0][0x22c] ;  /* 0x00008b0000057ab9 */ /* 0x000fe20000000800 */
[----:B------:R-:W-:Y:S01]  /*8660*/  VIADD R23, R21, UR4 ;  /* 0x0000000415177c36 */ /* 0x000fe20008000000 */
[----:B------:R-:W-:Y:S01]  /*8670*/  ULDC UR4, c[0x0][0x248] ;  /* 0x0000920000047ab9 */ /* 0x000fe20000000800 */
[----:B0-----:R-:W-:-:S02]  /*8680*/  PRMT R29, R67, 0x7632, R29 ;  /* 0x00007632431d7816 */ /* 0x001fc4000000001d */
[----:B------:R-:W-:-:S03]  /*8690*/  LEA R26, P6, R21, R192, 0x1 ;  /* 0x000000c0151a7211 */ /* 0x000fc600078c08ff */
        /* <DEDUP_REMOVED lines=118> */
[----:B0-----:R-:W-:Y:S01]  /*8e00*/  PRMT R13, R75, 0x7632, R13 ;  /* 0x000076324b0d7816 */ /* 0x001fe2000000000d */
[----:B------:R-:W0:Y:S01]  /*8e10*/  LDS.128 R16, [R193] ;  /* 0x00000000c1107984 */ /* 0x000e220000000c00 */
        /* <DEDUP_REMOVED lines=13> */
[----:B-1----:R-:W-:Y:S02]  /*8ef0*/  PRMT R9, R76, 0x7632, R9 ;  /* 0x000076324c097816 */ /* 0x002fe40000000009 */
[C---:B------:R-:W-:Y:S01]  /*8f00*/  LEA.HI.X.SX32 R13, R5.reuse, R194, 0x1, P6 ;  /* 0x000000c2050d7211 */ /* 0x040fe200030f0eff */
[----:B------:R-:W-:Y:S01]  /*8f10*/  VIADD R5, R5, UR4 ;  /* 0x0000000405057c36 */ /* 0x000fe20008000000 */
[----:B------:R-:W-:Y:S01]  /*8f20*/  ULDC UR4, c[0x0][0x248] ;  /* 0x0000920000047ab9 */ /* 0x000fe20000000800 */
[----:B------:R1:W-:Y:S01]  /*8f30*/  @P5 STG.E.U16 desc[UR14][R6.64], R9 ;  /* 0x0000000906005986 */ /* 0x0003e2000c10150e */
[----:B------:R-:W-:Y:S01]  /*8f40*/  ISETP.LT.AND P5, PT, R4, UR5, !P0 ;  /* 0x0000000504007c0c */ /* 0x000fe2000c7a1270 */
[C---:B------:R-:W-:Y:S01]  /*8f50*/  VIADD R3, R5.reuse, UR4 ;  /* 0x0000000405037c36 */ /* 0x040fe20008000000 */
[C---:B------:R-:W-:Y:S01]  /*8f60*/  LEA R4, P6, R5.reuse, R192, 0x1 ;  /* 0x000000c005047211 */ /* 0x040fe200078c08ff */
[----:B------:R-:W-:Y:S01]  /*8f70*/  ULDC UR5, c[0x0][0x22c] ;  /* 0x00008b0000057ab9 */ /* 0x000fe20000000800 */
[----:B------:R-:W-:Y:S01]  /*8f80*/  @P1 STG.E.U16 desc[UR14][R12.64], R77 ;  /* 0x0000004d0c001986 */ /* 0x000fe2000c10150e */
[----:B------:R-:W-:Y:S01]  /*8f90*/  ULDC UR4, c[0x0][0x248] ;  /* 0x0000920000047ab9 */ /* 0x000fe20000000800 */
[----:B------:R-:W-:Y:S01]  /*8fa0*/  ISETP.LT.AND P1, PT, R2, UR5, !P0 ;  /* 0x0000000502007c0c */ /* 0x000fe2000c721270 */
[----:B------:R-:W-:Y:S01]  /*8fb0*/  ULDC UR5, c[0x0][0x22c] ;  /* 0x00008b0000057ab9 */ /* 0x000fe20000000800 */
[----:B------:R-:W-:-:S02]  /*8fc0*/  LEA.HI.X.SX32 R5, R5, R194, 0x1, P6 ;  /* 0x000000c205057211 */ /* 0x000fc400030f0eff */
[C---:B------:R-:W-:Y:S01]  /*8fd0*/  LEA R2, P6, R3.reuse, R192, 0x1 ;  /* 0x000000c003027211 */ /* 0x040fe200078c08ff */
[----:B-1----:R-:W-:Y:S01]  /*8fe0*/  VIADD R9, R3, UR4 ;  /* 0x0000000403097c36 */ /* 0x002fe20008000000 */
[----:B------:R-:W-:Y:S01]  /*8ff0*/  PRMT R7, R77, 0x7632, R7 ;  /* 0x000076324d077816 */ /* 0x000fe20000000007 */
[----:B------:R-:W-:Y:S01]  /*9000*/  ULDC UR4, c[0x0][0x248] ;  /* 0x0000920000047ab9 */ /* 0x000fe20000000800 */
[----:B------:R-:W-:Y:S02]  /*9010*/  LEA.HI.X.SX32 R3, R3, R194, 0x1, P6 ;  /* 0x000000c203037211 */ /* 0x000fe400030f0eff */
[----:B------:R-:W-:Y:S01]  /*9020*/  LEA R6, P6, R9, R192, 0x1 ;  /* 0x000000c009067211 */ /* 0x000fe200078c08ff */
[----:B------:R1:W-:Y:S01]  /*9030*/  @P3 STG.E.U16 desc[UR14][R4.64], R7 ;  /* 0x0000000704003986 */ /* 0x0003e2000c10150e */
[----:B------:R-:W-:Y:S01]  /*9040*/  ISETP.LT.AND P3, PT, R164, UR5, !P0 ;  /* 0x00000005a4007c0c */ /* 0x000fe2000c761270 */
[----:B------:R-:W-:Y:S01]  /*9050*/  ULDC UR5, c[0x0][0x22c] ;  /* 0x00008b0000057ab9 */ /* 0x000fe20000000800 */
[----:B------:R-:W-:Y:S01]  /*9060*/  PRMT R10, R81, 0x7632, R10 ;  /* 0x00007632510a7816 */ /* 0x000fe2000000000a */
[----:B------:R2:W-:Y:S01]  /*9070*/  @P4 STG.E.U16 desc[UR14][R2.64], R78 ;  /* 0x0000004e02004986 */ /* 0x0005e2000c10150e */
[----:B------:R-:W-:Y:S01]  /*9080*/  ISETP.LT.AND P4, PT, R165, UR5, !P0 ;  /* 0x00000005a5007c0c */ /* 0x000fe2000c781270 */
[----:B------:R-:W-:Y:S01]  /*9090*/  ULDC UR5, c[0x0][0x22c] ;  /* 0x00008b0000057ab9 */ /* 0x000fe20000000800 */
[C---:B-1----:R-:W-:Y:S01]  /*90a0*/  LEA.HI.X.SX32 R7, R9.reuse, R194, 0x1, P6 ;  /* 0x000000c209077211 */ /* 0x042fe200030f0eff */
[----:B------:R-:W-:Y:S01]  /*90b0*/  VIADD R9, R9, UR4 ;  /* 0x0000000409097c36 */ /* 0x000fe20008000000 */
[----:B------:R-:W-:Y:S01]  /*90c0*/  PRMT R5, R78, 0x7632, R5 ;  /* 0x000076324e057816 */ /* 0x000fe20000000005 */
[----:B------:R-:W-:-:S02]  /*90d0*/  ULDC UR4, c[0x0][0x248] ;  /* 0x0000920000047ab9 */ /* 0x000fc40000000800 */
[C---:B--2---:R-:W-:Y:S01]  /*90e0*/  VIADD R3, R9.reuse, UR4 ;  /* 0x0000000409037c36 */ /* 0x044fe20008000000 */
[----:B------:R-:W-:Y:S01]  /*90f0*/  LEA R4, P6, R9, R192, 0x1 ;  /* 0x000000c009047211 */ /* 0x000fe200078c08ff */
[----:B------:R1:W-:Y:S01]  /*9100*/  @P2 STG.E.U16 desc[UR14][R6.64], R5 ;  /* 0x0000000506002986 */ /* 0x0003e2000c10150e */
[----:B------:R-:W-:Y:S01]  /*9110*/  ULDC UR4, c[0x0][0x248] ;  /* 0x0000920000047ab9 */ /* 0x000fe20000000800 */
[----:B------:R-:W-:Y:S01]  /*9120*/  ISETP.LT.AND P2, PT, R167, UR5, !P0 ;  /* 0x00000005a7007c0c */ /* 0x000fe2000c741270 */
[----:B------:R-:W-:Y:S01]  /*9130*/  ULDC UR5, c[0x0][0x22c] ;  /* 0x00008b0000057ab9 */ /* 0x000fe20000000800 */
[----:B-1----:R-:W-:Y:S01]  /*9140*/  LEA.HI.X.SX32 R5, R9, R194, 0x1, P6 ;  /* 0x000000c209057211 */ /* 0x002fe200030f0eff */
[C---:B------:R-:W-:Y:S01]  /*9150*/  VIADD R9, R3.reuse, UR4 ;  /* 0x0000000403097c36 */ /* 0x040fe20008000000 */
[----:B------:R-:W-:Y:S01]  /*9160*/  LEA R2, P6, R3, R192, 0x1 ;  /* 0x000000c003027211 */ /* 0x000fe200078c08ff */
[----:B------:R-:W-:Y:S01]  /*9170*/  ULDC UR4, c[0x0][0x22c] ;  /* 0x00008b0000047ab9 */ /* 0x000fe20000000800 */
[----:B------:R-:W-:Y:S01]  /*9180*/  PRMT R7, R79, 0x7632, R7 ;  /* 0x000076324f077816 */ /* 0x000fe20000000007 */
[----:B------:R-:W-:Y:S01]  /*9190*/  @P5 STG.E.U16 desc[UR14][R4.64], R79 ;  /* 0x0000004f04005986 */ /* 0x000fe2000c10150e */
[----:B------:R-:W-:-:S02]  /*91a0*/  LEA.HI.X.SX32 R3, R3, R194, 0x1, P6 ;  /* 0x000000c203037211 */ /* 0x000fc400030f0eff */
[----:B------:R-:W-:Y:S02]  /*91b0*/  LEA R6, P5, R9, R192, 0x1 ;  /* 0x000000c009067211 */ /* 0x000fe400078a08ff */
[----:B------:R-:W-:Y:S01]  /*91c0*/  ISETP.LT.AND P6, PT, R168, UR4, !P0 ;  /* 0x00000004a8007c0c */ /* 0x000fe2000c7c1270 */
[----:B------:R1:W-:Y:S01]  /*91d0*/  @P1 STG.E.U16 desc[UR14][R2.64], R7 ;  /* 0x0000000702001986 */ /* 0x0003e2000c10150e */
[----:B------:R-:W-:Y:S01]  /*91e0*/  ULDC UR4, c[0x0][0x248] ;  /* 0x0000920000047ab9 */ /* 0x000fe20000000800 */
[----:B------:R-:W-:Y:S01]  /*91f0*/  ISETP.LT.AND P1, PT, R169, UR5, !P0 ;  /* 0x00000005a9007c0c */ /* 0x000fe2000c721270 */
[----:B------:R-:W-:Y:S01]  /*9200*/  ULDC UR5, c[0x0][0x22c] ;  /* 0x00008b0000057ab9 */ /* 0x000fe20000000800 */
[C---:B-1----:R-:W-:Y:S01]  /*9210*/  LEA.HI.X.SX32 R7, R9.reuse, R194, 0x1, P5 ;  /* 0x000000c209077211 */ /* 0x042fe200028f0eff */
[----:B------:R-:W-:Y:S01]  /*9220*/  VIADD R9, R9, UR4 ;  /* 0x0000000409097c36 */ /* 0x000fe20008000000 */
[----:B------:R-:W-:Y:S01]  /*9230*/  ULDC UR4, c[0x0][0x248] ;  /* 0x0000920000047ab9 */ /* 0x000fe20000000800 */
[----:B------:R-:W-:-:S02]  /*9240*/  PRMT R3, R80, 0x7632, R3 ;  /* 0x0000763250037816 */ /* 0x000fc40000000003 */
[----:B------:R-:W-:Y:S01]  /*9250*/  @P3 STG.E.U16 desc[UR14][R6.64], R80 ;  /* 0x0000005006003986 */ /* 0x000fe2000c10150e */
[C---:B------:R-:W-:Y:S01]  /*9260*/  LEA R4, P3, R9.reuse, R192, 0x1 ;  /* 0x000000c009047211 */ /* 0x040fe200078608ff */
[----:B------:R-:W-:Y:S01]  /*9270*/  VIADD R11, R9, UR4 ;  /* 0x00000004090b7c36 */ /* 0x000fe20008000000 */
[----:B------:R-:W-:Y:S01]  /*9280*/  ULDC UR4, c[0x0][0x22c] ;  /* 0x00008b0000047ab9 */ /* 0x000fe20000000800 */
[----:B------:R-:W-:Y:S01]  /*9290*/  ISETP.LT.AND P5, PT, R175, UR5, !P0 ;  /* 0x00000005af007c0c */ /* 0x000fe2000c7a1270 */
[----:B------:R-:W-:Y:S01]  /*92a0*/  ULDC UR5, c[0x0][0x22c] ;  /* 0x00008b0000057ab9 */ /* 0x000fe20000000800 */
[----:B------:R-:W-:Y:S02]  /*92b0*/  LEA.HI.X.SX32 R5, R9, R194, 0x1, P3 ;  /* 0x000000c209057211 */ /* 0x000fe400018f0eff */
[----:B------:R-:W-:-:S03]  /*92c0*/  LEA R2, P3, R11, R192, 0x1 ;  /* 0x000000c00b027211 */ /* 0x000fc600078608ff */
[----:B------:R1:W-:Y:S01]  /*92d0*/  @P4 STG.E.U16 desc[UR14][R4.64], R3 ;  /* 0x0000000304004986 */ /* 0x0003e2000c10150e */
[----:B------:R-:W-:Y:S01]  /*92e0*/  ISETP.LT.AND P4, PT, R176, UR4, !P0 ;  /* 0x00000004b0007c0c */ /* 0x000fe2000c781270 */
[----:B------:R-:W-:Y:S01]  /*92f0*/  ULDC UR4, c[0x0][0x248] ;  /* 0x0000920000047ab9 */ /* 0x000fe20000000800 */
[C---:B-1----:R-:W-:Y:S01]  /*9300*/  LEA.HI.X.SX32 R3, R11.reuse, R194, 0x1, P3 ;  /* 0x000000c20b037211 */ /* 0x042fe200018f0eff */
[----:B------:R-:W-:Y:S01]  /*9310*/  VIADD R11, R11, UR4 ;  /* 0x000000040b0b7c36 */ /* 0x000fe20008000000 */
[----:B------:R-:W-:Y:S01]  /*9320*/  ULDC UR4, c[0x0][0x248] ;  /* 0x0000920000047ab9 */ /* 0x000fe20000000800 */
[----:B------:R-:W-:Y:S01]  /*9330*/  ISETP.LT.AND P3, PT, R178, UR5, !P0 ;  /* 0x00000005b2007c0c */ /* 0x000fe2000c761270 */
[----:B------:R-:W-:Y:S01]  /*9340*/  ULDC UR5, c[0x0][0x22c] ;  /* 0x00008b0000057ab9 */ /* 0x000fe20000000800 */
[----:B------:R1:W-:Y:S01]  /*9350*/  @P2 STG.E.U16 desc[UR14][R2.64], R81 ;  /* 0x0000005102002986 */ /* 0x0003e2000c10150e */
[C---:B------:R-:W-:Y:S01]  /*9360*/  LEA R6, P2, R11.reuse, R192, 0x1 ;  /* 0x000000c00b067211 */ /* 0x040fe200078408ff */
[----:B------:R-:W-:Y:S01]  /*9370*/  VIADD R5, R11, UR4 ;  /* 0x000000040b057c36 */ /* 0x000fe20008000000 */
[----:B------:R-:W-:-:S02]  /*9380*/  ULDC UR4, c[0x0][0x248] ;  /* 0x0000920000047ab9 */ /* 0x000fc40000000800 */
[----:B------:R-:W-:Y:S01]  /*9390*/  LEA.HI.X.SX32 R7, R11, R194, 0x1, P2 ;  /* 0x000000c20b077211 */ /* 0x000fe200010f0eff */
[C---:B------:R-:W-:Y:S01]  /*93a0*/  VIADD R9, R5.reuse, UR4 ;  /* 0x0000000405097c36 */ /* 0x040fe20008000000 */
[-C--:B------:R-:W-:Y:S01]  /*93b0*/  LEA R4, P2, R5, R192.reuse, 0x1 ;  /* 0x000000c005047211 */ /* 0x080fe200078408ff */
[----:B------:R-:W-:Y:S02]  /*93c0*/  ULDC UR4, c[0x0][0x248] ;  /* 0x0000920000047ab9 */ /* 0x000fe40000000800 */
[----:B------:R2:W-:Y:S01]  /*93d0*/  @P6 STG.E.U16 desc[UR14][R6.64], R10 ;  /* 0x0000000a06006986 */ /* 0x0005e2000c10150e */
[C---:B------:R-:W-:Y:S01]  /*93e0*/  VIADD R11, R9.reuse, UR4 ;  /* 0x00000004090b7c36 */ /* 0x040fe20008000000 */
[----:B-1----:R-:W-:Y:S01]  /*93f0*/  LEA R2, P6, R9, R192, 0x1 ;  /* 0x000000c009027211 */ /* 0x002fe200078c08ff */
[----:B------:R-:W-:Y:S01]  /*9400*/  ULDC UR4, c[0x0][0x22c] ;  /* 0x00008b0000047ab9 */ /* 0x000fe20000000800 */
[-C--:B------:R-:W-:Y:S02]  /*9410*/  LEA.HI.X.SX32 R5, R5, R194.reuse, 0x1, P2 ;  /* 0x000000c205057211 */ /* 0x080fe400010f0eff */
[----:B------:R-:W-:-:S02]  /*9420*/  LEA.HI.X.SX32 R3, R9, R194, 0x1, P6 ;  /* 0x000000c209037211 */ /* 0x000fc400030f0eff */
[C---:B------:R-:W-:Y:S01]  /*9430*/  LEA R8, P6, R11.reuse, R192, 0x1 ;  /* 0x000000c00b087211 */ /* 0x040fe200078c08ff */
[----:B------:R1:W-:Y:S01]  /*9440*/  @P1 STG.E.U16 desc[UR14][R4.64], R82 ;  /* 0x0000005204001986 */ /* 0x0003e2000c10150e */
[----:B------:R-:W-:Y:S01]  /*9450*/  ISETP.LT.AND P1, PT, R180, UR4, !P0 ;  /* 0x00000004b4007c0c */ /* 0x000fe2000c721270 */
[----:B------:R-:W-:Y:S01]  /*9460*/  ULDC UR4, c[0x0][0x248] ;  /* 0x0000920000047ab9 */ /* 0x000fe20000000800 */
[C---:B------:R-:W-:Y:S01]  /*9470*/  LEA.HI.X.SX32 R9, R11.reuse, R194, 0x1, P6 ;  /* 0x000000c20b097211 */ /* 0x040fe200030f0eff */
[----:B------:R-:W-:Y:S01]  /*9480*/  VIADD R11, R11, UR4 ;  /* 0x000000040b0b7c36 */ /* 0x000fe20008000000 */
[----:B------:R-:W-:Y:S01]  /*9490*/  ULDC UR4, c[0x0][0x248] ;  /* 0x0000920000047ab9 */ /* 0x000fe20000000800 */
[----:B------:R-:W-:Y:S01]  /*94a0*/  ISETP.LT.AND P2, PT, R179, UR5, !P0 ;  /* 0x00000005b3007c0c */ /* 0x000fe2000c741270 */
[----:B------:R-:W-:Y:S01]  /*94b0*/  ULDC UR5, c[0x0][0x22c] ;  /* 0x00008b0000057ab9 */ /* 0x000fe20000000800 */
[----:B--2---:R-:W-:Y:S01]  /*94c0*/  VIADD R7, R11, UR4 ;  /* 0x000000040b077c36 */ /* 0x004fe20008000000 */
[----:B------:R-:W-:Y:S01]  /*94d0*/  ULDC UR4, c[0x0][0x248] ;  /* 0x0000920000047ab9 */ /* 0x000fe20000000800 */
[----:B------:R-:W-:-:S02]  /*94e0*/  PRMT R10, R83, 0x7632, R10 ;  /* 0x00007632530a7816 */ /* 0x000fc4000000000a */
        /* <DEDUP_REMOVED lines=8> */
[----:B-1----:R-:W-:Y:S02]  /*9570*/  LEA.HI.X.SX32 R5, R11, R194, 0x1, P6 ;  /* 0x000000c20b057211 */ /* 0x002fe400030f0eff */
[C---:B------:R-:W-:Y:S01]  /*9580*/  LEA R2, P6, R7.reuse, R192, 0x1 ;  /* 0x000000c007027211 */ /* 0x040fe200078c08ff */
[----:B--2---:R-:W-:Y:S01]  /*9590*/  VIADD R9, R7, UR4 ;  /* 0x0000000407097c36 */ /* 0x004fe20008000000 */
[----:B------:R-:W-:-:S02]  /*95a0*/  ULDC UR4, c[0x0][0x248] ;  /* 0x0000920000047ab9 */ /* 0x000fc40000000800 */
[----:B------:R-:W-:Y:S01]  /*95b0*/  LEA.HI.X.SX32 R3, R7, R194, 0x1, P6 ;  /* 0x000000c207037211 */ /* 0x000fe200030f0eff */
[----:B------:R1:W-:Y:S01]  /*95c0*/  @P3 STG.E.U16 desc[UR14][R4.64], R10 ;  /* 0x0000000a04003986 */ /* 0x0003e2000c10150e */
[----:B------:R-:W-:Y:S01]  /*95d0*/  ISETP.LT.AND P3, PT, R188, UR5, !P0 ;  /* 0x00000005bc007c0c */ /* 0x000fe2000c761270 */
[----:B------:R-:W-:Y:S01]  /*95e0*/  ULDC UR5, c[0x0][0x22c] ;  /* 0x00008b0000057ab9 */ /* 0x000fe20000000800 */
[----:B------:R-:W-:Y:S01]  /*95f0*/  LEA R6, P6, R9, R192, 0x1 ;  /* 0x000000c009067211 */ /* 0x000fe200078c08ff */
[----:B0-----:R0:W-:Y:S01]  /*9600*/  @P2 STG.E.U16 desc[UR14][R2.64], R16 ;  /* 0x0000001002002986 */ /* 0x0011e2000c10150e */
[----:B------:R-:W-:Y:S01]  /*9610*/  ISETP.LT.AND P2, PT, R189, UR5, !P0 ;  /* 0x00000005bd007c0c */ /* 0x000fe2000c741270 */
[----:B------:R-:W-:Y:S01]  /*9620*/  ULDC UR5, c[0x0][0x248] ;  /* 0x0000920000057ab9 */ /* 0x000fe20000000800 */
[C---:B------:R-:W-:Y:S01]  /*9630*/  LEA.HI.X.SX32 R7, R9.reuse, R194, 0x1, P6 ;  /* 0x000000c209077211 */ /* 0x040fe200030f0eff */
[----:B------:R-:W-:Y:S01]  /*9640*/  VIADD R9, R9, UR4 ;  /* 0x0000000409097c36 */ /* 0x000fe20008000000 */
[----:B------:R-:W-:-:S03]  /*9650*/  ULDC UR4, c[0x0][0x248] ;  /* 0x0000920000047ab9 */ /* 0x000fc60000000800 */
[----:B-1----:R-:W-:Y:S01]  /*9660*/  VIADD R5, R9, UR4 ;  /* 0x0000000409057c36 */ /* 0x002fe20008000000 */
[----:B------:R-:W-:Y:S01]  /*9670*/  ULDC UR4, c[0x0][0x248] ;  /* 0x0000920000047ab9 */ /* 0x000fe20000000800 */
[----:B0-----:R-:W-:Y:S02]  /*9680*/  PRMT R3, R16, 0x7632, R3 ;  /* 0x0000763210037816 */ /* 0x001fe40000000003 */
[----:B------:R-:W-:Y:S01]  /*9690*/  VIADD R11, R5, UR4 ;  /* 0x00000004050b7c36 */ /* 0x000fe20008000000 */
[----:B------:R-:W-:Y:S02]  /*96a0*/  ULDC UR4, c[0x0][0x248] ;  /* 0x0000920000047ab9 */ /* 0x000fe40000000800 */
[----:B------:R0:W-:Y:S01]  /*96b0*/  @P1 STG.E.U16 desc[UR14][R6.64], R3 ;  /* 0x0000000306001986 */ /* 0x0001e2000c10150e */
[----:B------:R-:W-:-:S04]  /*96c0*/  LEA R2, P1, R9, R192, 0x1 ;  /* 0x000000c009027211 */ /* 0x000fc800078208ff */
[----:B0-----:R-:W-:Y:S01]  /*96d0*/  LEA.HI.X.SX32 R3, R9, R194, 0x1, P1 ;  /* 0x000000c209037211 */ /* 0x001fe200008f0eff */
[----:B------:R-:W-:Y:S01]  /*96e0*/  VIADD R9, R11, UR4 ;  /* 0x000000040b097c36 */ /* 0x000fe20008000000 */
[-C--:B------:R-:W-:Y:S01]  /*96f0*/  LEA R4, P1, R5, R192.reuse, 0x1 ;  /* 0x000000c005047211 */ /* 0x080fe200078208ff */
[----:B------:R-:W-:Y:S01]  /*9700*/  ULDC UR4, c[0x0][0x248] ;  /* 0x0000920000047ab9 */ /* 0x000fe20000000800 */
[----:B------:R-:W-:Y:S01]  /*9710*/  LEA R6, P6, R11, R192, 0x1 ;  /* 0x000000c00b067211 */ /* 0x000fe200078c08ff */
[----:B------:R-:W-:Y:S01]  /*9720*/  VIADD R13, R9, UR5 ;  /* 0x00000005090d7c36 */ /* 0x000fe20008000000 */
[-C--:B------:R-:W-:Y:S01]  /*9730*/  LEA.HI.X.SX32 R5, R5, R194.reuse, 0x1, P1 ;  /* 0x000000c205057211 */ /* 0x080fe200008f0eff */
[----:B------:R0:W-:Y:S01]  /*9740*/  @P5 STG.E.U16 desc[UR14][R2.64], R17 ;  /* 0x0000001102005986 */ /* 0x0001e2000c10150e */
[----:B------:R-:W-:Y:S01]  /*9750*/  LEA.HI.X.SX32 R7, R11, R194, 0x1, P6 ;  /* 0x000000c20b077211 */ /* 0x000fe200030f0eff */
[C---:B------:R-:W-:Y:S01]  /*9760*/  VIADD R15, R13.reuse, UR4 ;  /* 0x000000040d0f7c36 */ /* 0x040fe20008000000 */
[-C--:B------:R-:W-:Y:S01]  /*9770*/  LEA R10, P1, R13, R192.reuse, 0x1 ;  /* 0x000000c00d0a7211 */ /* 0x080fe200078208ff */
[----:B------:R-:W-:Y:S01]  /*9780*/  ULDC UR4, c[0x0][0x22c] ;  /* 0x00008b0000047ab9 */ /* 0x000fe20000000800 */
[----:B------:R-:W-:-:S02]  /*9790*/  LEA R8, P6, R9, R192, 0x1 ;  /* 0x000000c009087211 */ /* 0x000fc400078c08ff */
[-C--:B------:R-:W-:Y:S02]  /*97a0*/  LEA.HI.X.SX32 R11, R13, R194.reuse, 0x1, P1 ;  /* 0x000000c20d0b7211 */ /* 0x080fe400008f0eff */
[----:B------:R-:W-:Y:S02]  /*97b0*/  ISETP.LT.AND P1, PT, R0, UR4, !P0 ;  /* 0x0000000400007c0c */ /* 0x000fe4000c721270 */
[----:B------:R-:W-:Y:S02]  /*97c0*/  ISETP.LT.AND P0, PT, R190, UR6, !P0 ;  /* 0x00000006be007c0c */ /* 0x000fe4000c701270 */
[----:B------:R-:W-:Y:S02]  /*97d0*/  PRMT R0, R17, 0x7632, R0 ;  /* 0x0000763211007816 */ /* 0x000fe40000000000 */
[----:B------:R-:W-:Y:S02]  /*97e0*/  LEA.HI.X.SX32 R9, R9, R194, 0x1, P6 ;  /* 0x000000c209097211 */ /* 0x000fe400030f0eff */
[----:B0-----:R-:W-:Y:S01]  /*97f0*/  PRMT R3, R18, 0x7632, R3 ;  /* 0x0000763212037816 */ /* 0x001fe20000000003 */
[----:B------:R0:W-:Y:S01]  /*9800*/  @P4 STG.E.U16 desc[UR14][R4.64], R0 ;  /* 0x0000000004004986 */ /* 0x0001e2000c10150e */
[----:B------:R-:W-:-:S03]  /*9810*/  LEA R192, P6, R15, R192, 0x1 ;  /* 0x000000c00fc07211 */ /* 0x000fc600078c08ff */
[----:B------:R0:W-:Y:S01]  /*9820*/  @P3 STG.E.U16 desc[UR14][R6.64], R18 ;  /* 0x0000001206003986 */ /* 0x0001e2000c10150e */
[----:B------:R-:W-:-:S03]  /*9830*/  LEA.HI.X.SX32 R193, R15, R194, 0x1, P6 ;  /* 0x000000c20fc17211 */ /* 0x000fc600030f0eff */
[----:B------:R0:W-:Y:S04]  /*9840*/  @P2 STG.E.U16 desc[UR14][R8.64], R3 ;  /* 0x0000000308002986 */ /* 0x0001e8000c10150e */
[----:B------:R0:W-:Y:S01]  /*9850*/  @P1 STG.E.U16 desc[UR14][R10.64], R19 ;  /* 0x000000130a001986 */ /* 0x0001e2000c10150e */
[----:B------:R-:W-:Y:S05]  /*9860*/  @!P0 EXIT ;  /* 0x000000000000894d */ /* 0x000fea0003800000 */
[----:B------:R-:W-:-:S05]  /*9870*/  PRMT R96, R19, 0x7632, R96 ;  /* 0x0000763213607816 */ /* 0x000fca0000000060 */
[----:B------:R-:W-:Y:S01]  /*9880*/  STG.E.U16 desc[UR14][R192.64], R96 ;  /* 0x00000060c0007986 */ /* 0x000fe2000c10150e */
[----:B------:R-:W-:Y:S05]  /*9890*/  EXIT ;  /* 0x000000000000794d */ /* 0x000fea0003800000 */
.L_x_2:
[----:B------:R-:W-:-:S00]  /*98a0*/  BRA `(.L_x_2) ;  /* 0xfffffffc00fc7947 */ /* 0x000fc0000383ffff */
[----:B------:R-:W-:-:S00]  /*98b0*/  NOP ;  /* 0x0000000000007918 */ /* 0x000fc00000000000 */
        /* <DEDUP_REMOVED lines=12> */
.L_x_3:


//--------------------- .nv.shared.matmul_kernel  --------------------------
	.section	.nv.shared.matmul_kernel,"aw",@nobits
	.sectionflags	@""
	.align	16
	.zero		1024


//--------------------- .nv.shared.reserved.0     --------------------------
	.section	.nv.shared.reserved.0,"aw",@nobits
	.weak		__nv_reservedSMEM_offset_0_alias
	.size		__nv_reservedSMEM_offset_0_alias, 0, 0
	.other		__nv_reservedSMEM_offset_0_alias,@"STO_CUDA_RESERVED_SHARED STV_DEFAULT"
__nv_reservedSMEM_offset_0_alias:
	.zero		0


//--------------------- .nv.constant0.matmul_kernel --------------------------
	.section	.nv.constant0.matmul_kernel,"a",@progbits
	.sectionflags	@""
	.align	4
.nv.constant0.matmul_kernel:
	.zero		608


//--------------------- SYMBOLS --------------------------

	.type		.nv.reservedSmem.offset0,@object
	.size		.nv.reservedSmem.offset0,0x4
